//
// Generated by NVIDIA NVVM Compiler
//
// Compiler Build ID: CL-36424714
// Cuda compilation tools, release 13.0, V13.0.88
// Based on NVVM 20.0.0
//

.version 9.0
.target sm_100
.address_size 64

	// .globl	_Z18EditDistanceKernelPcS_Pi
.extern .func  (.param .b64 func_retval0) malloc
(
	.param .b64 malloc_param_0
)
;
.extern .func free
(
	.param .b64 free_param_0
)
;

.visible .entry _Z18EditDistanceKernelPcS_Pi(
	.param .u64 .ptr .align 1 _Z18EditDistanceKernelPcS_Pi_param_0,
	.param .u64 .ptr .align 1 _Z18EditDistanceKernelPcS_Pi_param_1,
	.param .u64 .ptr .align 1 _Z18EditDistanceKernelPcS_Pi_param_2
)
{
	.reg .pred 	%p<54>;
	.reg .b16 	%rs<33>;
	.reg .b32 	%r<158>;
	.reg .b32 	%f<52>;
	.reg .b64 	%rd<109>;

	ld.param.u64 	%rd23, [_Z18EditDistanceKernelPcS_Pi_param_0];
	ld.param.u64 	%rd24, [_Z18EditDistanceKernelPcS_Pi_param_1];
	ld.param.u64 	%rd22, [_Z18EditDistanceKernelPcS_Pi_param_2];
	cvta.to.global.u64 	%rd1, %rd24;
	cvta.to.global.u64 	%rd2, %rd23;
	mov.u32 	%r53, %ctaid.x;
	mov.u32 	%r54, %ntid.x;
	mov.u32 	%r55, %tid.x;
	mad.lo.s32 	%r1, %r53, %r54, %r55;
	mov.u32 	%r56, %nctaid.x;
	mul.lo.s32 	%r2, %r54, %r56;
	mov.b32 	%r140, 0;
$L__BB0_1:
	mov.u32 	%r3, %r140;
	cvt.u64.u32 	%rd25, %r3;
	add.s64 	%rd26, %rd2, %rd25;
	ld.global.u8 	%rs5, [%rd26];
	setp.ne.s16 	%p1, %rs5, 0;
	add.s32 	%r140, %r3, 1;
	@%p1 bra 	$L__BB0_1;
	div.s32 	%r57, %r3, %r2;
	mul.lo.s32 	%r58, %r57, %r2;
	sub.s32 	%r59, %r3, %r58;
	mul.lo.s32 	%r60, %r57, %r1;
	cvt.rn.f32.s32 	%f2, %r60;
	cvt.rn.f32.s32 	%f1, %r1;
	cvt.rn.f32.u32 	%f3, %r59;
	setp.lt.f32 	%p2, %f1, %f3;
	selp.f32 	%f4, %f1, %f3, %p2;
	add.f32 	%f5, %f4, %f2;
	cvt.rzi.s32.f32 	%r5, %f5;
	setp.lt.s32 	%p3, %r1, %r59;
	selp.u32 	%r61, 1, 0, %p3;
	add.s32 	%r6, %r57, %r61;
	add.s32 	%r62, %r6, 1;
	cvt.s64.s32 	%rd27, %r62;
	{ // callseq 0, 0
	.param .b64 param0;
	st.param.b64 	[param0], %rd27;
	.param .b64 retval0;
	call.uni (retval0), 
	malloc, 
	(
	param0
	);
	ld.param.b64 	%rd28, [retval0];
	} // callseq 0
	setp.lt.s32 	%p4, %r6, 1;
	@%p4 bra 	$L__BB0_5;
	cvt.s64.s32 	%rd4, %r5;
	mov.b32 	%r141, 0;
$L__BB0_4:
	cvt.u64.u32 	%rd29, %r141;
	add.s64 	%rd30, %rd29, %rd4;
	add.s64 	%rd31, %rd2, %rd30;
	ld.global.u8 	%rs6, [%rd31];
	add.s64 	%rd32, %rd28, %rd29;
	st.u8 	[%rd32], %rs6;
	setp.ne.s16 	%p5, %rs6, 0;
	add.s32 	%r141, %r141, 1;
	setp.lt.s32 	%p6, %r141, %r6;
	and.pred  	%p7, %p5, %p6;
	@%p7 bra 	$L__BB0_4;
$L__BB0_5:
	cvt.s64.s32 	%rd33, %r6;
	add.s64 	%rd34, %rd28, %rd33;
	mov.b16 	%rs7, 0;
	st.u8 	[%rd34], %rs7;
	mov.b32 	%r142, 0;
$L__BB0_6:
	mov.u32 	%r9, %r142;
	cvt.u64.u32 	%rd35, %r9;
	add.s64 	%rd36, %rd1, %rd35;
	ld.global.u8 	%rs8, [%rd36];
	setp.ne.s16 	%p8, %rs8, 0;
	add.s32 	%r142, %r9, 1;
	@%p8 bra 	$L__BB0_6;
	div.s32 	%r65, %r9, %r2;
	mul.lo.s32 	%r66, %r65, %r2;
	sub.s32 	%r67, %r9, %r66;
	mul.lo.s32 	%r68, %r65, %r1;
	cvt.rn.f32.s32 	%f6, %r68;
	cvt.rn.f32.u32 	%f7, %r67;
	setp.lt.f32 	%p9, %f1, %f7;
	selp.f32 	%f8, %f1, %f7, %p9;
	add.f32 	%f9, %f8, %f6;
	cvt.rzi.s32.f32 	%r11, %f9;
	setp.lt.s32 	%p10, %r1, %r67;
	selp.u32 	%r69, 1, 0, %p10;
	add.s32 	%r12, %r65, %r69;
	add.s32 	%r70, %r12, 1;
	cvt.s64.s32 	%rd37, %r70;
	{ // callseq 1, 0
	.param .b64 param0;
	st.param.b64 	[param0], %rd37;
	.param .b64 retval0;
	call.uni (retval0), 
	malloc, 
	(
	param0
	);
	ld.param.b64 	%rd38, [retval0];
	} // callseq 1
	setp.lt.s32 	%p11, %r12, 1;
	@%p11 bra 	$L__BB0_10;
	cvt.s64.s32 	%rd6, %r11;
	mov.b32 	%r143, 0;
$L__BB0_9:
	cvt.u64.u32 	%rd39, %r143;
	add.s64 	%rd40, %rd39, %rd6;
	add.s64 	%rd41, %rd1, %rd40;
	ld.global.u8 	%rs9, [%rd41];
	add.s64 	%rd42, %rd38, %rd39;
	st.u8 	[%rd42], %rs9;
	setp.ne.s16 	%p12, %rs9, 0;
	add.s32 	%r143, %r143, 1;
	setp.lt.s32 	%p13, %r143, %r12;
	and.pred  	%p14, %p12, %p13;
	@%p14 bra 	$L__BB0_9;
$L__BB0_10:
	cvt.s64.s32 	%rd43, %r12;
	add.s64 	%rd44, %rd38, %rd43;
	mov.b16 	%rs10, 0;
	st.u8 	[%rd44], %rs10;
	mov.b32 	%r144, 0;
$L__BB0_11:
	mov.u32 	%r15, %r144;
	cvt.u64.u32 	%rd45, %r15;
	add.s64 	%rd46, %rd28, %rd45;
	ld.u8 	%rs11, [%rd46];
	setp.ne.s16 	%p15, %rs11, 0;
	add.s32 	%r144, %r15, 1;
	@%p15 bra 	$L__BB0_11;
	mov.b32 	%r145, 0;
	mov.b16 	%rs31, 0;
	mov.u16 	%rs32, %rs31;
$L__BB0_13:
	mov.u32 	%r17, %r145;
	mov.u16 	%rs1, %rs31;
	cvt.u64.u32 	%rd47, %r17;
	add.s64 	%rd48, %rd38, %rd47;
	ld.u8 	%rs14, [%rd48];
	setp.ne.s16 	%p16, %rs14, 0;
	add.s32 	%r145, %r17, 1;
	add.s16 	%rs32, %rs32, 1;
	add.s16 	%rs31, %rs1, 1;
	@%p16 bra 	$L__BB0_13;
	mul.lo.s32 	%r19, %r145, %r144;
	mul.wide.u32 	%rd49, %r19, 4;
	{ // callseq 2, 0
	.param .b64 param0;
	st.param.b64 	[param0], %rd49;
	.param .b64 retval0;
	call.uni (retval0), 
	malloc, 
	(
	param0
	);
	ld.param.b64 	%rd50, [retval0];
	} // callseq 2
	cvt.u32.u16 	%r75, %rs32;
	and.b32  	%r76, %r75, 7;
	add.s32 	%r20, %r76, -1;
	and.b32  	%r21, %r145, 3;
	and.b32  	%r22, %r145, -4;
	and.b32  	%r23, %r75, 3;
	mov.b32 	%r146, 0;
	and.b16  	%rs29, %rs1, 3;
$L__BB0_15:
	mov.u32 	%r24, %r146;
	setp.ne.s32 	%p17, %r24, 0;
	add.s32 	%r77, %r24, -1;
	mul.lo.s32 	%r25, %r77, %r145;
	mul.lo.s32 	%r26, %r24, %r145;
	@%p17 bra 	$L__BB0_27;
	setp.lt.u32 	%p46, %r17, 7;
	mov.b32 	%r149, 0;
	@%p46 bra 	$L__BB0_19;
	mov.b32 	%r147, 0;
$L__BB0_18:
	.pragma "nounroll";
	mul.wide.u32 	%rd95, %r147, 4;
	add.s64 	%rd96, %rd50, %rd95;
	st.u32 	[%rd96], %r147;
	add.s32 	%r127, %r147, 1;
	st.u32 	[%rd96+4], %r127;
	add.s32 	%r128, %r147, 2;
	st.u32 	[%rd96+8], %r128;
	add.s32 	%r129, %r147, 3;
	st.u32 	[%rd96+12], %r129;
	add.s32 	%r130, %r147, 4;
	st.u32 	[%rd96+16], %r130;
	add.s32 	%r131, %r147, 5;
	st.u32 	[%rd96+20], %r131;
	add.s32 	%r132, %r147, 6;
	st.u32 	[%rd96+24], %r132;
	add.s32 	%r133, %r147, 7;
	st.u32 	[%rd96+28], %r133;
	add.s32 	%r147, %r147, 8;
	and.b32  	%r149, %r145, -8;
	setp.ne.s32 	%p47, %r147, %r149;
	@%p47 bra 	$L__BB0_18;
$L__BB0_19:
	and.b32  	%r134, %r145, 7;
	setp.eq.s32 	%p48, %r134, 0;
	@%p48 bra 	$L__BB0_58;
	setp.lt.u32 	%p49, %r20, 3;
	@%p49 bra 	$L__BB0_22;
	mul.wide.u32 	%rd97, %r149, 4;
	add.s64 	%rd98, %rd50, %rd97;
	st.u32 	[%rd98], %r149;
	add.s32 	%r135, %r149, 1;
	st.u32 	[%rd98+4], %r135;
	add.s32 	%r136, %r149, 2;
	st.u32 	[%rd98+8], %r136;
	add.s32 	%r137, %r149, 3;
	st.u32 	[%rd98+12], %r137;
	add.s32 	%r149, %r149, 4;
$L__BB0_22:
	setp.eq.s32 	%p50, %r23, 0;
	@%p50 bra 	$L__BB0_58;
	setp.eq.s16 	%p51, %rs29, 0;
	@%p51 bra 	$L__BB0_25;
	mul.wide.u32 	%rd99, %r149, 4;
	add.s64 	%rd100, %rd50, %rd99;
	st.u32 	[%rd100], %r149;
	add.s32 	%r138, %r149, 1;
	st.u32 	[%rd100+4], %r138;
	add.s32 	%r149, %r149, 2;
$L__BB0_25:
	and.b16  	%rs30, %rs1, 1;
	setp.eq.b16 	%p52, %rs30, 1;
	@%p52 bra 	$L__BB0_58;
	mul.wide.u32 	%rd101, %r149, 4;
	add.s64 	%rd102, %rd50, %rd101;
	st.u32 	[%rd102], %r149;
	bra.uni 	$L__BB0_58;
$L__BB0_27:
	cvt.s64.s32 	%rd51, %r24;
	add.s64 	%rd8, %rd28, %rd51;
	mul.wide.u32 	%rd52, %r26, 4;
	add.s64 	%rd9, %rd50, %rd52;
	setp.lt.u32 	%p18, %r17, 3;
	mov.b32 	%r157, 0;
	@%p18 bra 	$L__BB0_44;
	and.b32  	%r81, %r145, -4;
	neg.s32 	%r151, %r81;
	add.s64 	%rd108, %rd9, 12;
	add.s32 	%r154, %r17, %r25;
	cvt.s64.s32 	%rd11, %r25;
	mov.b32 	%r156, 0;
	mov.b32 	%r153, 1;
	mov.u32 	%r152, %r25;
	mov.u32 	%r155, %r26;
$L__BB0_29:
	cvt.s64.s32 	%rd55, %r156;
	add.s64 	%rd13, %rd38, %rd55;
	add.s64 	%rd56, %rd11, %rd55;
	shl.b64 	%rd57, %rd56, 2;
	add.s64 	%rd58, %rd50, 4;
	add.s64 	%rd14, %rd58, %rd57;
	mul.wide.s32 	%rd59, %r152, 4;
	add.s64 	%rd15, %rd50, %rd59;
	cvt.s64.s32 	%rd60, %r26;
	add.s64 	%rd61, %rd60, %rd55;
	shl.b64 	%rd62, %rd61, 2;
	add.s64 	%rd16, %rd58, %rd62;
	setp.ne.s32 	%p19, %r153, 1;
	@%p19 bra 	$L__BB0_31;
	st.u32 	[%rd9], %r24;
	bra.uni 	$L__BB0_34;
$L__BB0_31:
	ld.u8 	%rs15, [%rd8+-1];
	ld.u8 	%rs16, [%rd13+-1];
	setp.ne.s16 	%p20, %rs15, %rs16;
	@%p20 bra 	$L__BB0_33;
	ld.u32 	%r87, [%rd14+-8];
	mul.wide.u32 	%rd65, %r155, 4;
	add.s64 	%rd66, %rd50, %rd65;
	st.u32 	[%rd66], %r87;
	bra.uni 	$L__BB0_34;
$L__BB0_33:
	ld.u32 	%r82, [%rd15];
	cvt.rn.f32.s32 	%f10, %r82;
	ld.u32 	%r83, [%rd16+-8];
	cvt.rn.f32.s32 	%f11, %r83;
	setp.lt.f32 	%p21, %f10, %f11;
	selp.f32 	%f12, %f10, %f11, %p21;
	ld.u32 	%r84, [%rd15+-4];
	cvt.rn.f32.s32 	%f13, %r84;
	setp.lt.f32 	%p22, %f12, %f13;
	selp.f32 	%f14, %f12, %f13, %p22;
	add.f32 	%f15, %f14, 0f3F800000;
	cvt.rzi.s32.f32 	%r85, %f15;
	add.s32 	%r86, %r154, 1;
	mul.wide.u32 	%rd63, %r86, 4;
	add.s64 	%rd64, %rd50, %rd63;
	st.u32 	[%rd64], %r85;
$L__BB0_34:
	ld.u8 	%rs17, [%rd8+-1];
	ld.u8 	%rs18, [%rd13];
	setp.eq.s16 	%p23, %rs17, %rs18;
	@%p23 bra 	$L__BB0_36;
	ld.u32 	%r88, [%rd14];
	cvt.rn.f32.s32 	%f16, %r88;
	mul.wide.s32 	%rd67, %r155, 4;
	add.s64 	%rd68, %rd50, %rd67;
	ld.u32 	%r89, [%rd68];
	cvt.rn.f32.s32 	%f17, %r89;
	setp.lt.f32 	%p24, %f16, %f17;
	selp.f32 	%f18, %f16, %f17, %p24;
	ld.u32 	%r90, [%rd15];
	cvt.rn.f32.s32 	%f19, %r90;
	setp.lt.f32 	%p25, %f18, %f19;
	selp.f32 	%f20, %f18, %f19, %p25;
	add.f32 	%f21, %f20, 0f3F800000;
	cvt.rzi.s32.f32 	%r91, %f21;
	st.u32 	[%rd108+-8], %r91;
	bra.uni 	$L__BB0_37;
$L__BB0_36:
	ld.u32 	%r92, [%rd15];
	st.u32 	[%rd108+-8], %r92;
$L__BB0_37:
	ld.u8 	%rs19, [%rd8+-1];
	ld.u8 	%rs20, [%rd13+1];
	setp.eq.s16 	%p26, %rs19, %rs20;
	@%p26 bra 	$L__BB0_39;
	ld.u32 	%r93, [%rd14+4];
	cvt.rn.f32.s32 	%f22, %r93;
	ld.u32 	%r94, [%rd16];
	cvt.rn.f32.s32 	%f23, %r94;
	setp.lt.f32 	%p27, %f22, %f23;
	selp.f32 	%f24, %f22, %f23, %p27;
	ld.u32 	%r95, [%rd14];
	cvt.rn.f32.s32 	%f25, %r95;
	setp.lt.f32 	%p28, %f24, %f25;
	selp.f32 	%f26, %f24, %f25, %p28;
	add.f32 	%f27, %f26, 0f3F800000;
	cvt.rzi.s32.f32 	%r96, %f27;
	st.u32 	[%rd108+-4], %r96;
	bra.uni 	$L__BB0_40;
$L__BB0_39:
	ld.u32 	%r97, [%rd14];
	st.u32 	[%rd108+-4], %r97;
$L__BB0_40:
	ld.u8 	%rs21, [%rd8+-1];
	ld.u8 	%rs22, [%rd13+2];
	setp.eq.s16 	%p29, %rs21, %rs22;
	@%p29 bra 	$L__BB0_42;
	ld.u32 	%r98, [%rd14+8];
	cvt.rn.f32.s32 	%f28, %r98;
	ld.u32 	%r99, [%rd16+4];
	cvt.rn.f32.s32 	%f29, %r99;
	setp.lt.f32 	%p30, %f28, %f29;
	selp.f32 	%f30, %f28, %f29, %p30;
	ld.u32 	%r100, [%rd14+4];
	cvt.rn.f32.s32 	%f31, %r100;
	setp.lt.f32 	%p31, %f30, %f31;
	selp.f32 	%f32, %f30, %f31, %p31;
	add.f32 	%f33, %f32, 0f3F800000;
	cvt.rzi.s32.f32 	%r101, %f33;
	st.u32 	[%rd108], %r101;
	bra.uni 	$L__BB0_43;
$L__BB0_42:
	ld.u32 	%r102, [%rd14+4];
	st.u32 	[%rd108], %r102;
$L__BB0_43:
	add.s32 	%r156, %r156, 4;
	add.s32 	%r155, %r155, 4;
	add.s64 	%rd108, %rd108, 16;
	add.s32 	%r154, %r154, 4;
	add.s32 	%r153, %r153, 4;
	add.s32 	%r152, %r152, 4;
	add.s32 	%r151, %r151, 4;
	setp.ne.s32 	%p32, %r151, 0;
	mov.u32 	%r157, %r22;
	@%p32 bra 	$L__BB0_29;
$L__BB0_44:
	setp.eq.s32 	%p33, %r21, 0;
	@%p33 bra 	$L__BB0_58;
	setp.eq.s32 	%p34, %r157, 0;
	cvt.s64.s32 	%rd18, %r157;
	add.s64 	%rd19, %rd38, %rd18;
	@%p34 bra 	$L__BB0_49;
	ld.u8 	%rs23, [%rd8+-1];
	ld.u8 	%rs24, [%rd19+-1];
	setp.eq.s16 	%p35, %rs23, %rs24;
	@%p35 bra 	$L__BB0_48;
	add.s32 	%r103, %r157, %r25;
	mul.wide.s32 	%rd69, %r103, 4;
	add.s64 	%rd70, %rd50, %rd69;
	ld.u32 	%r104, [%rd70];
	cvt.rn.f32.s32 	%f34, %r104;
	cvt.s64.s32 	%rd71, %r26;
	add.s64 	%rd72, %rd18, %rd71;
	shl.b64 	%rd73, %rd72, 2;
	add.s64 	%rd74, %rd50, %rd73;
	ld.u32 	%r105, [%rd74+-4];
	cvt.rn.f32.s32 	%f35, %r105;
	setp.lt.f32 	%p36, %f34, %f35;
	selp.f32 	%f36, %f34, %f35, %p36;
	ld.u32 	%r106, [%rd70+-4];
	cvt.rn.f32.s32 	%f37, %r106;
	setp.lt.f32 	%p37, %f36, %f37;
	selp.f32 	%f38, %f36, %f37, %p37;
	add.f32 	%f39, %f38, 0f3F800000;
	cvt.rzi.s32.f32 	%r107, %f39;
	add.s32 	%r108, %r103, %r145;
	mul.wide.u32 	%rd75, %r108, 4;
	add.s64 	%rd76, %rd50, %rd75;
	st.u32 	[%rd76], %r107;
	bra.uni 	$L__BB0_50;
$L__BB0_48:
	cvt.s64.s32 	%rd77, %r25;
	add.s64 	%rd78, %rd18, %rd77;
	shl.b64 	%rd79, %rd78, 2;
	add.s64 	%rd80, %rd50, %rd79;
	ld.u32 	%r109, [%rd80+-4];
	add.s32 	%r110, %r157, %r26;
	mul.wide.u32 	%rd81, %r110, 4;
	add.s64 	%rd82, %rd50, %rd81;
	st.u32 	[%rd82], %r109;
	bra.uni 	$L__BB0_50;
$L__BB0_49:
	st.u32 	[%rd9], %r24;
$L__BB0_50:
	setp.eq.s32 	%p38, %r21, 1;
	add.s32 	%r50, %r157, 1;
	@%p38 bra 	$L__BB0_58;
	ld.u8 	%rs25, [%rd8+-1];
	ld.u8 	%rs26, [%rd19];
	setp.eq.s16 	%p39, %rs25, %rs26;
	add.s32 	%r111, %r50, %r25;
	mul.wide.s32 	%rd83, %r111, 4;
	add.s64 	%rd20, %rd50, %rd83;
	mul.wide.s32 	%rd84, %r17, 4;
	add.s64 	%rd21, %rd20, %rd84;
	@%p39 bra 	$L__BB0_53;
	ld.u32 	%r112, [%rd20];
	cvt.rn.f32.s32 	%f40, %r112;
	ld.u32 	%r113, [%rd21];
	cvt.rn.f32.s32 	%f41, %r113;
	setp.lt.f32 	%p40, %f40, %f41;
	selp.f32 	%f42, %f40, %f41, %p40;
	ld.u32 	%r114, [%rd20+-4];
	cvt.rn.f32.s32 	%f43, %r114;
	setp.lt.f32 	%p41, %f42, %f43;
	selp.f32 	%f44, %f42, %f43, %p41;
	add.f32 	%f45, %f44, 0f3F800000;
	cvt.rzi.s32.f32 	%r115, %f45;
	add.s32 	%r116, %r50, %r26;
	mul.wide.u32 	%rd85, %r116, 4;
	add.s64 	%rd86, %rd50, %rd85;
	st.u32 	[%rd86], %r115;
	bra.uni 	$L__BB0_54;
$L__BB0_53:
	add.s32 	%r117, %r157, %r25;
	mul.wide.s32 	%rd87, %r117, 4;
	add.s64 	%rd88, %rd50, %rd87;
	ld.u32 	%r118, [%rd88];
	add.s32 	%r119, %r50, %r26;
	mul.wide.u32 	%rd89, %r119, 4;
	add.s64 	%rd90, %rd50, %rd89;
	st.u32 	[%rd90], %r118;
$L__BB0_54:
	setp.eq.s32 	%p42, %r21, 2;
	@%p42 bra 	$L__BB0_58;
	ld.u8 	%rs27, [%rd8+-1];
	ld.u8 	%rs28, [%rd19+1];
	setp.eq.s16 	%p43, %rs27, %rs28;
	@%p43 bra 	$L__BB0_57;
	ld.u32 	%r120, [%rd20+4];
	cvt.rn.f32.s32 	%f46, %r120;
	ld.u32 	%r121, [%rd21+4];
	cvt.rn.f32.s32 	%f47, %r121;
	setp.lt.f32 	%p44, %f46, %f47;
	selp.f32 	%f48, %f46, %f47, %p44;
	ld.u32 	%r122, [%rd20];
	cvt.rn.f32.s32 	%f49, %r122;
	setp.lt.f32 	%p45, %f48, %f49;
	selp.f32 	%f50, %f48, %f49, %p45;
	add.f32 	%f51, %f50, 0f3F800000;
	cvt.rzi.s32.f32 	%r123, %f51;
	mul.wide.u32 	%rd91, %r157, 4;
	add.s64 	%rd92, %rd9, %rd91;
	st.u32 	[%rd92+8], %r123;
	bra.uni 	$L__BB0_58;
$L__BB0_57:
	ld.u32 	%r124, [%rd20];
	mul.wide.u32 	%rd93, %r157, 4;
	add.s64 	%rd94, %rd9, %rd93;
	st.u32 	[%rd94+8], %r124;
$L__BB0_58:
	add.s32 	%r146, %r24, 1;
	setp.ne.s32 	%p53, %r24, %r15;
	@%p53 bra 	$L__BB0_15;
	cvta.to.global.u64 	%rd103, %rd22;
	mul.wide.s32 	%rd104, %r19, 4;
	add.s64 	%rd105, %rd50, %rd104;
	ld.u32 	%r139, [%rd105+-4];
	{ // callseq 3, 0
	.param .b64 param0;
	st.param.b64 	[param0], %rd50;
	call.uni 
	free, 
	(
	param0
	);
	} // callseq 3
	mul.wide.s32 	%rd106, %r1, 4;
	add.s64 	%rd107, %rd103, %rd106;
	st.global.u32 	[%rd107], %r139;
	ret;

}


// ===== COMPILED SASS (sm_100) =====

	.target	sm_100

	.elftype	@"ET_EXEC"


//--------------------- .note.nv.tkinfo           --------------------------
	.section	.note.nv.tkinfo,"",@"SHT_NOTE"
	.sectionflags	@"SHF_NOTE_NV_TKINFO"
	.tkinfo
        /*0018*/ 	.word	0x00000002
        /*0030*/ 	.string	""
        /*0030*/ 	.string	"ptxas"
        /*0030*/ 	.string	"Cuda compilation tools, release 13.0, V13.0.88"
        /*0030*/ 	.string	"Build cuda_13.0.r13.0/compiler.36424714_0"
        /*0030*/ 	.string	"-arch sm_100 -m 64 "



//--------------------- .note.nv.cuinfo           --------------------------
	.section	.note.nv.cuinfo,"",@"SHT_NOTE"
	.sectionflags	@"SHF_NOTE_NV_CUINFO"
        /*0018*/ 	.short	0x0002
        /*001a*/ 	.short	0x0064
        /*001c*/ 	.short	0x0082
	.zero		2


//--------------------- .nv.info                  --------------------------
	.section	.nv.info,"",@"SHT_CUDA_INFO"
	.align	4


	//----- nvinfo : EIATTR_REGCOUNT
	.align		4
        /*0000*/ 	.byte	0x04, 0x2f
        /*0002*/ 	.short	(.L_1 - .L_0)
	.align		4
.L_0:
        /*0004*/ 	.word	index@(_Z18EditDistanceKernelPcS_Pi)
        /*0008*/ 	.word	0x00000030


	//----- nvinfo : EIATTR_FRAME_SIZE
	.align		4
.L_1:
        /*000c*/ 	.byte	0x04, 0x11
        /*000e*/ 	.short	(.L_3 - .L_2)
	.align		4
.L_2:
        /*0010*/ 	.word	index@(_Z18EditDistanceKernelPcS_Pi)
        /*0014*/ 	.word	0x00000000


	//----- nvinfo : EIATTR_MIN_STACK_SIZE
	.align		4
.L_3:
        /*0018*/ 	.byte	0x04, 0x12
        /*001a*/ 	.short	(.L_5 - .L_4)
	.align		4
.L_4:
        /*001c*/ 	.word	index@(_Z18EditDistanceKernelPcS_Pi)
        /*0020*/ 	.word	0x00000000
.L_5:


//--------------------- .nv.compat                --------------------------
	.section	.nv.compat,"",@"SHT_CUDA_COMPAT_INFO"
	.align	4
        /*0000*/ 	.byte	0x02, 0x09, 0x00, 0x00, 0x02, 0x02, 0x01, 0x00, 0x02, 0x05, 0x05, 0x00, 0x03, 0x07, 0x01, 0x01
        /*0010*/ 	.byte	0x02, 0x03, 0x00, 0x00, 0x02, 0x06, 0x01, 0x00, 0x04, 0x0b, 0x08, 0x00, 0x09, 0x00, 0x00, 0x00
        /*0020*/ 	.byte	0x00, 0x00, 0x00, 0x00


//--------------------- .nv.info._Z18EditDistanceKernelPcS_Pi --------------------------
	.section	.nv.info._Z18EditDistanceKernelPcS_Pi,"",@"SHT_CUDA_INFO"
	.sectionflags	@""
	.align	4


	//----- nvinfo : EIATTR_CUDA_API_VERSION
	.align		4
        /*0000*/ 	.byte	0x04, 0x37
        /*0002*/ 	.short	(.L_7 - .L_6)
.L_6:
        /*0004*/ 	.word	0x00000082


	//----- nvinfo : EIATTR_KPARAM_INFO
	.align		4
.L_7:
        /*0008*/ 	.byte	0x04, 0x17
        /*000a*/ 	.short	(.L_9 - .L_8)
.L_8:
        /*000c*/ 	.word	0x00000000
        /*0010*/ 	.short	0x0002
        /*0012*/ 	.short	0x0010
        /*0014*/ 	.byte	0x00, 0xf5, 0x21, 0x00


	//----- nvinfo : EIATTR_KPARAM_INFO
	.align		4
.L_9:
        /*0018*/ 	.byte	0x04, 0x17
        /*001a*/ 	.short	(.L_11 - .L_10)
.L_10:
        /*001c*/ 	.word	0x00000000
        /*0020*/ 	.short	0x0001
        /*0022*/ 	.short	0x0008
        /*0024*/ 	.byte	0x00, 0xf5, 0x21, 0x00


	//----- nvinfo : EIATTR_KPARAM_INFO
	.align		4
.L_11:
        /*0028*/ 	.byte	0x04, 0x17
        /*002a*/ 	.short	(.L_13 - .L_12)
.L_12:
        /*002c*/ 	.word	0x00000000
        /*0030*/ 	.short	0x0000
        /*0032*/ 	.short	0x0000
        /*0034*/ 	.byte	0x00, 0xf5, 0x21, 0x00


	//----- nvinfo : EIATTR_SPARSE_MMA_MASK
	.align		4
.L_13:
        /*0038*/ 	.byte	0x03, 0x50
        /*003a*/ 	.short	0x0000


	//----- nvinfo : EIATTR_MAXREG_COUNT
	.align		4
        /*003c*/ 	.byte	0x03, 0x1b
        /*003e*/ 	.short	0x00ff


	//----- nvinfo : EIATTR_EXTERNS
	.align		4
        /*0040*/ 	.byte	0x04, 0x0f
        /*0042*/ 	.short	(.L_15 - .L_14)


	//   ....[0]....
	.align		4
.L_14:
        /*0044*/ 	.word	index@(malloc)


	//   ....[1]....
	.align		4
        /*0048*/ 	.word	index@(free)


	//----- nvinfo : EIATTR_MERCURY_ISA_VERSION
	.align		4
.L_15:
        /*004c*/ 	.byte	0x03, 0x5f
        /*004e*/ 	.short	0x0101


	//----- nvinfo : EIATTR_VRC_CTA_INIT_COUNT
	.align		4
        /*0050*/ 	.byte	0x02, 0x4a
	.zero		1
	.zero		1


	//----- nvinfo : EIATTR_SYSCALL_OFFSETS
	.align		4
        /*0054*/ 	.byte	0x04, 0x46
        /*0056*/ 	.short	(.L_17 - .L_16)


	//   ....[0]....
.L_16:
        /*0058*/ 	.word	0x00000410


	//   ....[1]....
        /*005c*/ 	.word	0x000008b0


	//   ....[2]....
        /*0060*/ 	.word	0x00000c10


	//   ....[3]....
        /*0064*/ 	.word	0x00001f00


	//----- nvinfo : EIATTR_EXIT_INSTR_OFFSETS
	.align		4
.L_17:
        /*0068*/ 	.byte	0x04, 0x1c
        /*006a*/ 	.short	(.L_19 - .L_18)


	//   ....[0]....
.L_18:
        /*006c*/ 	.word	0x00001f40


	//----- nvinfo : EIATTR_CRS_STACK_SIZE
	.align		4
.L_19:
        /*0070*/ 	.byte	0x04, 0x1e
        /*0072*/ 	.short	(.L_21 - .L_20)
.L_20:
        /*0074*/ 	.word	0x00000000


	//----- nvinfo : EIATTR_CBANK_PARAM_SIZE
	.align		4
.L_21:
        /*0078*/ 	.byte	0x03, 0x19
        /*007a*/ 	.short	0x0018


	//----- nvinfo : EIATTR_PARAM_CBANK
	.align		4
        /*007c*/ 	.byte	0x04, 0x0a
        /*007e*/ 	.short	(.L_23 - .L_22)
	.align		4
.L_22:
        /*0080*/ 	.word	index@(.nv.constant0._Z18EditDistanceKernelPcS_Pi)
        /*0084*/ 	.short	0x0380
        /*0086*/ 	.short	0x0018


	//----- nvinfo : EIATTR_SW_WAR
	.align		4
.L_23:
        /*0088*/ 	.byte	0x04, 0x36
        /*008a*/ 	.short	(.L_25 - .L_24)
.L_24:
        /*008c*/ 	.word	0x00000008
.L_25:


//--------------------- .nv.callgraph             --------------------------
	.section	.nv.callgraph,"",@"SHT_CUDA_CALLGRAPH"
	.align	4
	.sectionentsize	8
	.align		4
        /*0000*/ 	.word	0x00000000
	.align		4
        /*0004*/ 	.word	0xffffffff
	.align		4
        /*0008*/ 	.word	index@(_Z18EditDistanceKernelPcS_Pi)
	.align		4
        /*000c*/ 	.word	index@(free)
	.align		4
        /*0010*/ 	.word	index@(_Z18EditDistanceKernelPcS_Pi)
	.align		4
        /*0014*/ 	.word	index@(malloc)
	.align		4
        /*0018*/ 	.word	0x00000000
	.align		4
        /*001c*/ 	.word	0xfffffffe
	.align		4
        /*0020*/ 	.word	0x00000000
	.align		4
        /*0024*/ 	.word	0xfffffffd
	.align		4
        /*0028*/ 	.word	0x00000000
	.align		4
        /*002c*/ 	.word	0xfffffffc


//--------------------- .nv.constant4             --------------------------
	.section	.nv.constant4,"a",@progbits
	.align	8
	.align		8
.nv.constant4:
        /*0000*/ 	.dword	malloc
	.align		8
        /*0008*/ 	.dword	free


//--------------------- .text._Z18EditDistanceKernelPcS_Pi --------------------------
	.section	.text._Z18EditDistanceKernelPcS_Pi,"ax",@progbits
	.align	128
        .global         _Z18EditDistanceKernelPcS_Pi
        .type           _Z18EditDistanceKernelPcS_Pi,@function
        .size           _Z18EditDistanceKernelPcS_Pi,(.L_x_39 - _Z18EditDistanceKernelPcS_Pi)
        .other          _Z18EditDistanceKernelPcS_Pi,@"STO_CUDA_ENTRY STV_DEFAULT"
_Z18EditDistanceKernelPcS_Pi:
.text._Z18EditDistanceKernelPcS_Pi:
[----:B------:R-:W0:Y:S01]  /*0000*/  LDC R1, c[0x0][0x37c] ;  /* 0x0000df00ff017b82 */ /* 0x000e220000000800 */
[----:B------:R-:W1:Y:S07]  /*0010*/  S2R R19, SR_TID.X ;  /* 0x0000000000137919 */ /* 0x000e6e0000002100 */
[----:B------:R-:W1:Y:S01]  /*0020*/  S2UR UR4, SR_CTAID.X ;  /* 0x00000000000479c3 */ /* 0x000e620000002500 */
[----:B------:R-:W2:Y:S01]  /*0030*/  LDCU.64 UR36, c[0x0][0x358] ;  /* 0x00006b00ff2477ac */ /* 0x000ea20008000a00 */
[----:B------:R-:W3:Y:S06]  /*0040*/  LDCU.64 UR8, c[0x0][0x380] ;  /* 0x00007000ff0877ac */ /* 0x000eec0008000a00 */
[----:B------:R-:W1:Y:S01]  /*0050*/  LDC R16, c[0x0][0x360] ;  /* 0x0000d800ff107b82 */ /* 0x000e620000000800 */
[----:B------:R-:W4:Y:S01]  /*0060*/  LDCU UR5, c[0x0][0x370] ;  /* 0x00006e00ff0577ac */ /* 0x000f220008000800 */
[C---:B-1----:R-:W-:Y:S01]  /*0070*/  IMAD R19, R16.reuse, UR4, R19 ;  /* 0x0000000410137c24 */ /* 0x042fe2000f8e0213 */
[----:B------:R-:W-:Y:S01]  /*0080*/  UMOV UR4, URZ ;  /* 0x000000ff00047c82 */ /* 0x000fe20008000000 */
[----:B0-234-:R-:W-:-:S07]  /*0090*/  IMAD R16, R16, UR5, RZ ;  /* 0x0000000510107c24 */ /* 0x01dfce000f8e02ff */
.L_x_0:
[----:B------:R-:W-:-:S04]  /*00a0*/  UIADD3 UR5, UP0, UPT, UR4, UR8, URZ ;  /* 0x0000000804057290 */ /* 0x000fc8000ff1e0ff */
[----:B------:R-:W-:Y:S02]  /*00b0*/  UIADD3.X UR6, UPT, UPT, URZ, UR9, URZ, UP0, !UPT ;  /* 0x00000009ff067290 */ /* 0x000fe400087fe4ff */
[----:B------:R-:W-:-:S04]  /*00c0*/  IMAD.U32 R2, RZ, RZ, UR5 ;  /* 0x00000005ff027e24 */ /* 0x000fc8000f8e00ff */
[----:B------:R-:W-:-:S05]  /*00d0*/  IMAD.U32 R3, RZ, RZ, UR6 ;  /* 0x00000006ff037e24 */ /* 0x000fca000f8e00ff */
[----:B------:R-:W2:Y:S01]  /*00e0*/  LDG.E.U8 R2, desc[UR36][R2.64] ;  /* 0x0000002402027981 */ /* 0x000ea2000c1e1100 */
[----:B------:R-:W-:Y:S01]  /*00f0*/  IMAD.U32 R9, RZ, RZ, UR4 ;  /* 0x00000004ff097e24 */ /* 0x000fe2000f8e00ff */
[----:B------:R-:W-:Y:S01]  /*0100*/  UIADD3 UR4, UPT, UPT, UR4, 0x1, URZ ;  /* 0x0000000104047890 */ /* 0x000fe2000fffe0ff */
[----:B--2---:R-:W-:-:S13]  /*0110*/  ISETP.NE.AND P0, PT, R2, RZ, PT ;  /* 0x000000ff0200720c */ /* 0x004fda0003f05270 */
[----:B------:R-:W-:Y:S05]  /*0120*/  @P0 BRA `(.L_x_0) ;  /* 0xfffffffc00dc0947 */ /* 0x000fea000383ffff */
[-C--:B------:R-:W-:Y:S01]  /*0130*/  IABS R5, R16.reuse ;  /* 0x0000001000057213 */ /* 0x080fe20000000000 */
[----:B------:R-:W0:Y:S01]  /*0140*/  LDCU.64 UR40, c[0x0][0x380] ;  /* 0x00007000ff2877ac */ /* 0x000e220008000a00 */
[----:B------:R-:W-:Y:S02]  /*0150*/  IABS R6, R9 ;  /* 0x0000000900067213 */ /* 0x000fe40000000000 */
[----:B------:R-:W1:Y:S01]  /*0160*/  I2F.RP R0, R5 ;  /* 0x0000000500007306 */ /* 0x000e620000209400 */
[----:B------:R-:W-:Y:S01]  /*0170*/  IABS R8, R16 ;  /* 0x0000001000087213 */ /* 0x000fe20000000000 */
[----:B------:R-:W2:Y:S01]  /*0180*/  LDCU.64 UR38, c[0x0][0x388] ;  /* 0x00007100ff2677ac */ /* 0x000ea20008000a00 */
[----:B------:R-:W-:-:S05]  /*0190*/  I2FP.F32.S32 R22, R19 ;  /* 0x0000001300167245 */ /* 0x000fca0000201400 */
[----:B-1----:R-:W1:Y:S02]  /*01a0*/  MUFU.RCP R0, R0 ;  /* 0x0000000000007308 */ /* 0x002e640000001000 */
[----:B-1----:R-:W-:Y:S02]  /*01b0*/  VIADD R2, R0, 0xffffffe ;  /* 0x0ffffffe00027836 */ /* 0x002fe40000000000 */
[----:B------:R-:W-:-:S04]  /*01c0*/  IMAD.MOV R0, RZ, RZ, -R8 ;  /* 0x000000ffff007224 */ /* 0x000fc800078e0a08 */
[----:B------:R1:W3:Y:S02]  /*01d0*/  F2I.FTZ.U32.TRUNC.NTZ R3, R2 ;  /* 0x0000000200037305 */ /* 0x0002e4000021f000 */
[----:B-1----:R-:W-:Y:S02]  /*01e0*/  IMAD.MOV.U32 R2, RZ, RZ, RZ ;  /* 0x000000ffff027224 */ /* 0x002fe400078e00ff */
[----:B---3--:R-:W-:-:S04]  /*01f0*/  IMAD.MOV R4, RZ, RZ, -R3 ;  /* 0x000000ffff047224 */ /* 0x008fc800078e0a03 */
[----:B------:R-:W-:Y:S02]  /*0200*/  IMAD R7, R4, R5, RZ ;  /* 0x0000000504077224 */ /* 0x000fe400078e02ff */
[----:B------:R-:W-:Y:S02]  /*0210*/  IMAD.MOV.U32 R4, RZ, RZ, R6 ;  /* 0x000000ffff047224 */ /* 0x000fe400078e0006 */
[----:B------:R-:W-:Y:S01]  /*0220*/  IMAD.HI.U32 R3, R3, R7, R2 ;  /* 0x0000000703037227 */ /* 0x000fe200078e0002 */
[----:B------:R-:W-:-:S05]  /*0230*/  MOV R2, 0x0 ;  /* 0x0000000000027802 */ /* 0x000fca0000000f00 */
[----:B------:R-:W-:-:S04]  /*0240*/  IMAD.HI.U32 R3, R3, R4, RZ ;  /* 0x0000000403037227 */ /* 0x000fc800078e00ff */
[----:B------:R-:W-:-:S05]  /*0250*/  IMAD R0, R3, R0, R4 ;  /* 0x0000000003007224 */ /* 0x000fca00078e0204 */
[----:B------:R-:W-:-:S13]  /*0260*/  ISETP.GT.U32.AND P1, PT, R5, R0, PT ;  /* 0x000000000500720c */ /* 0x000fda0003f24070 */
[----:B------:R-:W-:Y:S02]  /*0270*/  @!P1 IMAD.IADD R0, R0, 0x1, -R5 ;  /* 0x0000000100009824 */ /* 0x000fe400078e0a05 */
[----:B------:R-:W-:Y:S01]  /*0280*/  @!P1 VIADD R3, R3, 0x1 ;  /* 0x0000000103039836 */ /* 0x000fe20000000000 */
[----:B------:R-:W-:Y:S02]  /*0290*/  ISETP.NE.AND P1, PT, R16, RZ, PT ;  /* 0x000000ff1000720c */ /* 0x000fe40003f25270 */
[----:B------:R-:W-:Y:S02]  /*02a0*/  ISETP.GE.U32.AND P0, PT, R0, R5, PT ;  /* 0x000000050000720c */ /* 0x000fe40003f06070 */
[----:B------:R-:W-:-:S04]  /*02b0*/  LOP3.LUT R0, R9, R16, RZ, 0x3c, !PT ;  /* 0x0000001009007212 */ /* 0x000fc800078e3cff */
[----:B------:R-:W-:-:S07]  /*02c0*/  ISETP.GE.AND P2, PT, R0, RZ, PT ;  /* 0x000000ff0000720c */ /* 0x000fce0003f46270 */
[----:B------:R-:W-:-:S04]  /*02d0*/  @P0 VIADD R3, R3, 0x1 ;  /* 0x0000000103030836 */ /* 0x000fc80000000000 */
[----:B------:R-:W-:-:S04]  /*02e0*/  IMAD.MOV.U32 R4, RZ, RZ, R3 ;  /* 0x000000ffff047224 */ /* 0x000fc800078e0003 */
[----:B------:R-:W-:Y:S01]  /*02f0*/  @!P2 IMAD.MOV R4, RZ, RZ, -R4 ;  /* 0x000000ffff04a224 */ /* 0x000fe200078e0a04 */
[----:B------:R-:W-:-:S05]  /*0300*/  @!P1 LOP3.LUT R4, RZ, R16, RZ, 0x33, !PT ;  /* 0x00000010ff049212 */ /* 0x000fca00078e33ff */
[----:B------:R-:W-:Y:S02]  /*0310*/  IMAD.MOV R3, RZ, RZ, -R4 ;  /* 0x000000ffff037224 */ /* 0x000fe400078e0a04 */
[C---:B------:R-:W-:Y:S02]  /*0320*/  IMAD R5, R19.reuse, R4, RZ ;  /* 0x0000000413057224 */ /* 0x040fe400078e02ff */
[----:B------:R-:W-:Y:S02]  /*0330*/  IMAD R0, R16, R3, R9 ;  /* 0x0000000310007224 */ /* 0x000fe400078e0209 */
[----:B------:R-:W1:Y:S01]  /*0340*/  LDC.64 R2, c[0x4][R2] ;  /* 0x0100000002027b82 */ /* 0x000e620000000a00 */
[----:B------:R-:W-:Y:S02]  /*0350*/  VIADD R23, R4, 0x1 ;  /* 0x0000000104177836 */ /* 0x000fe40000000000 */
[-C--:B------:R-:W-:Y:S02]  /*0360*/  I2FP.F32.U32 R7, R0.reuse ;  /* 0x0000000000077245 */ /* 0x080fe40000201000 */
[----:B------:R-:W-:-:S02]  /*0370*/  ISETP.GE.AND P1, PT, R19, R0, PT ;  /* 0x000000001300720c */ /* 0x000fc40003f26270 */
[C---:B------:R-:W-:Y:S02]  /*0380*/  FSETP.GEU.AND P0, PT, R22.reuse, R7, PT ;  /* 0x000000071600720b */ /* 0x040fe40003f0e000 */
[----:B------:R-:W-:Y:S02]  /*0390*/  I2FP.F32.S32 R0, R5 ;  /* 0x0000000500007245 */ /* 0x000fe40000201400 */
[----:B------:R-:W-:-:S05]  /*03a0*/  FSEL R7, R22, R7, !P0 ;  /* 0x0000000716077208 */ /* 0x000fca0004000000 */
[----:B------:R-:W-:Y:S02]  /*03b0*/  FADD R0, R0, R7 ;  /* 0x0000000700007221 */ /* 0x000fe40000000000 */
[----:B------:R-:W-:Y:S02]  /*03c0*/  @P1 IMAD.MOV R23, RZ, RZ, R4 ;  /* 0x000000ffff171224 */ /* 0x000fe400078e0204 */
[----:B------:R3:W4:Y:S02]  /*03d0*/  F2I.TRUNC.NTZ R25, R0 ;  /* 0x0000000000197305 */ /* 0x000724000020f100 */
[----:B------:R-:W-:-:S05]  /*03e0*/  VIADD R4, R23, 0x1 ;  /* 0x0000000117047836 */ /* 0x000fca0000000000 */
[----:B0-2---:R-:W-:-:S07]  /*03f0*/  SHF.R.S32.HI R5, RZ, 0x1f, R4 ;  /* 0x0000001fff057819 */ /* 0x005fce0000011404 */
[----:B------:R-:W-:-:S07]  /*0400*/  LEPC R20, `(.L_x_1) ;  /* 0x000000001014794e */ /* 0x000fce0000000000 */
[----:B-1-34-:R-:W-:Y:S05]  /*0410*/  CALL.ABS.NOINC R2 ;  /* 0x0000000002007343 */ /* 0x01afea0003c00000 */
.L_x_1:
[----:B------:R-:W-:Y:S01]  /*0420*/  ISETP.GE.AND P0, PT, R23, 0x1, PT ;  /* 0x000000011700780c */ /* 0x000fe20003f06270 */
[----:B------:R-:W-:Y:S01]  /*0430*/  IMAD.MOV.U32 R18, RZ, RZ, R4 ;  /* 0x000000ffff127224 */ /* 0x000fe200078e0004 */
[----:B------:R-:W-:Y:S01]  /*0440*/  BSSY.RECONVERGENT B0, `(.L_x_2) ;  /* 0x0000011000007945 */ /* 0x000fe20003800200 */
[----:B------:R-:W-:-:S03]  /*0450*/  IMAD.MOV.U32 R17, RZ, RZ, R5 ;  /* 0x000000ffff117224 */ /* 0x000fc600078e0005 */
[----:B------:R-:W-:-:S04]  /*0460*/  IADD3 R6, P1, PT, R23, R18, RZ ;  /* 0x0000001217067210 */ /* 0x000fc80007f3e0ff */
[----:B------:R-:W-:-:S03]  /*0470*/  LEA.HI.X.SX32 R7, R23, R17, 0x1, P1 ;  /* 0x0000001117077211 */ /* 0x000fc600008f0eff */
[----:B------:R-:W-:Y:S06]  /*0480*/  @!P0 BRA `(.L_x_3) ;  /* 0x0000000000308947 */ /* 0x000fec0003800000 */
[----:B------:R-:W-:Y:S01]  /*0490*/  SHF.R.S32.HI R8, RZ, 0x1f, R25 ;  /* 0x0000001fff087819 */ /* 0x000fe20000011419 */
[----:B------:R-:W-:-:S07]  /*04a0*/  IMAD.MOV.U32 R0, RZ, RZ, RZ ;  /* 0x000000ffff007224 */ /* 0x000fce00078e00ff */
.L_x_4:
[----:B------:R-:W-:-:S04]  /*04b0*/  IADD3 R2, P0, P1, R0, UR40, R25 ;  /* 0x0000002800027c10 */ /* 0x000fc8000f91e019 */
[----:B------:R-:W-:-:S06]  /*04c0*/  IADD3.X R3, PT, PT, RZ, UR41, R8, P0, P1 ;  /* 0x00000029ff037c10 */ /* 0x000fcc00087e2408 */
[----:B------:R-:W2:Y:S01]  /*04d0*/  LDG.E.U8 R3, desc[UR36][R2.64] ;  /* 0x0000002402037981 */ /* 0x000ea2000c1e1100 */
[C---:B------:R-:W-:Y:S01]  /*04e0*/  IADD3 R4, P0, PT, R0.reuse, R18, RZ ;  /* 0x0000001200047210 */ /* 0x040fe20007f1e0ff */
[----:B------:R-:W-:-:S04]  /*04f0*/  VIADD R0, R0, 0x1 ;  /* 0x0000000100007836 */ /* 0x000fc80000000000 */
[----:B------:R-:W-:Y:S01]  /*0500*/  IMAD.X R5, RZ, RZ, R17, P0 ;  /* 0x000000ffff057224 */ /* 0x000fe200000e0611 */
[----:B------:R-:W-:-:S04]  /*0510*/  ISETP.GE.AND P0, PT, R0, R23, PT ;  /* 0x000000170000720c */ /* 0x000fc80003f06270 */
[----:B--2---:R0:W-:Y:S01]  /*0520*/  ST.E.U8 desc[UR36][R4.64], R3 ;  /* 0x0000000304007985 */ /* 0x0041e2000c101124 */
[----:B------:R-:W-:-:S13]  /*0530*/  ISETP.NE.AND P1, PT, R3, RZ, PT ;  /* 0x000000ff0300720c */ /* 0x000fda0003f25270 */
[----:B0-----:R-:W-:Y:S05]  /*0540*/  @!P0 BRA P1, `(.L_x_4) ;  /* 0xfffffffc00d88947 */ /* 0x001fea000083ffff */
.L_x_3:
[----:B------:R-:W-:Y:S05]  /*0550*/  BSYNC.RECONVERGENT B0 ;  /* 0x0000000000007941 */ /* 0x000fea0003800200 */
.L_x_2:
[----:B------:R0:W-:Y:S01]  /*0560*/  ST.E.U8 desc[UR36][R6.64], RZ ;  /* 0x000000ff06007985 */ /* 0x0001e2000c101124 */
[----:B------:R-:W-:Y:S01]  /*0570*/  BSSY.RECONVERGENT B0, `(.L_x_5) ;  /* 0x0000009000007945 */ /* 0x000fe20003800200 */
[----:B------:R-:W-:-:S07]  /*0580*/  IMAD.MOV.U32 R0, RZ, RZ, RZ ;  /* 0x000000ffff007224 */ /* 0x000fce00078e00ff */
.L_x_6:
[----:B------:R-:W-:-:S05]  /*0590*/  IADD3 R2, P0, PT, R0, UR38, RZ ;  /* 0x0000002600027c10 */ /* 0x000fca000ff1e0ff */
[----:B------:R-:W-:-:S05]  /*05a0*/  IMAD.X R3, RZ, RZ, UR39, P0 ;  /* 0x00000027ff037e24 */ /* 0x000fca00080e06ff */
[----:B------:R-:W2:Y:S01]  /*05b0*/  LDG.E.U8 R2, desc[UR36][R2.64] ;  /* 0x0000002402027981 */ /* 0x000ea2000c1e1100 */
[----:B0-----:R-:W-:Y:S02]  /*05c0*/  IMAD.MOV.U32 R7, RZ, RZ, R0 ;  /* 0x000000ffff077224 */ /* 0x001fe400078e0000 */
[----:B------:R-:W-:Y:S01]  /*05d0*/  VIADD R0, R0, 0x1 ;  /* 0x0000000100007836 */ /* 0x000fe20000000000 */
[----:B--2---:R-:W-:-:S13]  /*05e0*/  ISETP.NE.AND P0, PT, R2, RZ, PT ;  /* 0x000000ff0200720c */ /* 0x004fda0003f05270 */
[----:B------:R-:W-:Y:S05]  /*05f0*/  @P0 BRA `(.L_x_6) ;  /* 0xfffffffc00e40947 */ /* 0x000fea000383ffff */
[----:B------:R-:W-:Y:S05]  /*0600*/  BSYNC.RECONVERGENT B0 ;  /* 0x0000000000007941 */ /* 0x000fea0003800200 */
.L_x_5:
[-C--:B------:R-:W-:Y:S02]  /*0610*/  IABS R9, R16.reuse ;  /* 0x0000001000097213 */ /* 0x080fe40000000000 */
[----:B------:R-:W-:Y:S02]  /*0620*/  IABS R5, R7 ;  /* 0x0000000700057213 */ /* 0x000fe40000000000 */
[----:B------:R-:W0:Y:S01]  /*0630*/  I2F.RP R0, R9 ;  /* 0x0000000900007306 */ /* 0x000e220000209400 */
[----:B------:R-:W-:-:S07]  /*0640*/  IABS R6, R16 ;  /* 0x0000001000067213 */ /* 0x000fce0000000000 */
[----:B0-----:R-:W0:Y:S02]  /*0650*/  MUFU.RCP R0, R0 ;  /* 0x0000000000007308 */ /* 0x001e240000001000 */
[----:B0-----:R-:W-:-:S06]  /*0660*/  VIADD R2, R0, 0xffffffe ;  /* 0x0ffffffe00027836 */ /* 0x001fcc0000000000 */
[----:B------:R0:W1:Y:S02]  /*0670*/  F2I.FTZ.U32.TRUNC.NTZ R3, R2 ;  /* 0x0000000200037305 */ /* 0x000064000021f000 */
[----:B0-----:R-:W-:Y:S02]  /*0680*/  IMAD.MOV.U32 R2, RZ, RZ, RZ ;  /* 0x000000ffff027224 */ /* 0x001fe400078e00ff */
[----:B-1----:R-:W-:-:S04]  /*0690*/  IMAD.MOV R4, RZ, RZ, -R3 ;  /* 0x000000ffff047224 */ /* 0x002fc800078e0a03 */
[----:B------:R-:W-:-:S04]  /*06a0*/  IMAD R11, R4, R9, RZ ;  /* 0x00000009040b7224 */ /* 0x000fc800078e02ff */
[----:B------:R-:W-:-:S04]  /*06b0*/  IMAD.HI.U32 R4, R3, R11, R2 ;  /* 0x0000000b03047227 */ /* 0x000fc800078e0002 */
[----:B------:R-:W-:Y:S02]  /*06c0*/  IMAD.MOV R3, RZ, RZ, -R6 ;  /* 0x000000ffff037224 */ /* 0x000fe400078e0a06 */
        /* <DEDUP_REMOVED lines=8> */
[----:B------:R-:W-:Y:S02]  /*0750*/  ISETP.GE.AND P2, PT, R2, RZ, PT ;  /* 0x000000ff0200720c */ /* 0x000fe40003f46270 */
[----:B------:R-:W-:-:S05]  /*0760*/  MOV R2, 0x0 ;  /* 0x0000000000027802 */ /* 0x000fca0000000f00 */
[----:B------:R-:W-:-:S04]  /*0770*/  @P0 VIADD R0, R0, 0x1 ;  /* 0x0000000100000836 */ /* 0x000fc80000000000 */
[----:B------:R-:W-:-:S04]  /*0780*/  IMAD.MOV.U32 R4, RZ, RZ, R0 ;  /* 0x000000ffff047224 */ /* 0x000fc800078e0000 */
[----:B------:R-:W-:Y:S01]  /*0790*/  @!P2 IMAD.MOV R4, RZ, RZ, -R4 ;  /* 0x000000ffff04a224 */ /* 0x000fe200078e0a04 */
[----:B------:R-:W-:-:S05]  /*07a0*/  @!P1 LOP3.LUT R4, RZ, R16, RZ, 0x33, !PT ;  /* 0x00000010ff049212 */ /* 0x000fca00078e33ff */
[----:B------:R-:W-:Y:S02]  /*07b0*/  IMAD.MOV R3, RZ, RZ, -R4 ;  /* 0x000000ffff037224 */ /* 0x000fe400078e0a04 */
[C---:B------:R-:W-:Y:S02]  /*07c0*/  IMAD R0, R19.reuse, R4, RZ ;  /* 0x0000000413007224 */ /* 0x040fe400078e02ff */
[----:B------:R-:W-:Y:S02]  /*07d0*/  IMAD R16, R16, R3, R7 ;  /* 0x0000000310107224 */ /* 0x000fe400078e0207 */
[----:B------:R-:W-:Y:S01]  /*07e0*/  VIADD R23, R4, 0x1 ;  /* 0x0000000104177836 */ /* 0x000fe20000000000 */
[----:B------:R-:W-:Y:S02]  /*07f0*/  I2FP.F32.S32 R0, R0 ;  /* 0x0000000000007245 */ /* 0x000fe40000201400 */
[-C--:B------:R-:W-:Y:S02]  /*0800*/  I2FP.F32.U32 R3, R16.reuse ;  /* 0x0000001000037245 */ /* 0x080fe40000201000 */
[----:B------:R-:W-:-:S02]  /*0810*/  ISETP.GE.AND P1, PT, R19, R16, PT ;  /* 0x000000101300720c */ /* 0x000fc40003f26270 */
[----:B------:R-:W-:-:S04]  /*0820*/  FSETP.GEU.AND P0, PT, R22, R3, PT ;  /* 0x000000031600720b */ /* 0x000fc80003f0e000 */
[----:B------:R-:W-:Y:S02]  /*0830*/  FSEL R5, R22, R3, !P0 ;  /* 0x0000000316057208 */ /* 0x000fe40004000000 */
[----:B------:R-:W0:Y:S03]  /*0840*/  LDC.64 R2, c[0x4][R2] ;  /* 0x0100000002027b82 */ /* 0x000e260000000a00 */
[----:B------:R-:W-:Y:S02]  /*0850*/  FADD R0, R0, R5 ;  /* 0x0000000500007221 */ /* 0x000fe40000000000 */
[----:B------:R-:W-:Y:S02]  /*0860*/  @P1 IMAD.MOV R23, RZ, RZ, R4 ;  /* 0x000000ffff171224 */ /* 0x000fe400078e0204 */
[----:B------:R1:W2:Y:S02]  /*0870*/  F2I.TRUNC.NTZ R25, R0 ;  /* 0x0000000000197305 */ /* 0x0002a4000020f100 */
[----:B------:R-:W-:-:S05]  /*0880*/  VIADD R4, R23, 0x1 ;  /* 0x0000000117047836 */ /* 0x000fca0000000000 */
[----:B------:R-:W-:-:S07]  /*0890*/  SHF.R.S32.HI R5, RZ, 0x1f, R4 ;  /* 0x0000001fff057819 */ /* 0x000fce0000011404 */
[----:B------:R-:W-:-:S07]  /*08a0*/  LEPC R20, `(.L_x_7) ;  /* 0x000000001014794e */ /* 0x000fce0000000000 */
[----:B012---:R-:W-:Y:S05]  /*08b0*/  CALL.ABS.NOINC R2 ;  /* 0x0000000002007343 */ /* 0x007fea0003c00000 */
.L_x_7:
        /* <DEDUP_REMOVED lines=9> */
.L_x_10:
[----:B------:R-:W0:Y:S02]  /*0950*/  LDCU.64 UR4, c[0x0][0x388] ;  /* 0x00007100ff0477ac */ /* 0x000e240008000a00 */
[----:B0-----:R-:W-:-:S04]  /*0960*/  IADD3 R4, P0, P1, R0, UR4, R25 ;  /* 0x0000000400047c10 */ /* 0x001fc8000f91e019 */
        /* <DEDUP_REMOVED lines=9> */
.L_x_9:
[----:B------:R-:W-:Y:S05]  /*0a00*/  BSYNC.RECONVERGENT B0 ;  /* 0x0000000000007941 */ /* 0x000fea0003800200 */
.L_x_8:
[----:B------:R0:W-:Y:S01]  /*0a10*/  ST.E.U8 desc[UR36][R8.64], RZ ;  /* 0x000000ff08007985 */ /* 0x0001e2000c101124 */
[----:B------:R-:W-:Y:S01]  /*0a20*/  BSSY.RECONVERGENT B0, `(.L_x_11) ;  /* 0x0000009000007945 */ /* 0x000fe20003800200 */
[----:B------:R-:W-:-:S07]  /*0a30*/  IMAD.MOV.U32 R3, RZ, RZ, RZ ;  /* 0x000000ffff037224 */ /* 0x000fce00078e00ff */
.L_x_12:
[----:B------:R-:W-:-:S05]  /*0a40*/  IADD3 R4, P0, PT, R3, R18, RZ ;  /* 0x0000001203047210 */ /* 0x000fca0007f1e0ff */
[----:B------:R-:W-:-:S05]  /*0a50*/  IMAD.X R5, RZ, RZ, R17, P0 ;  /* 0x000000ffff057224 */ /* 0x000fca00000e0611 */
[----:B------:R-:W2:Y:S01]  /*0a60*/  LD.E.U8 R4, desc[UR36][R4.64] ;  /* 0x0000002404047980 */ /* 0x000ea2000c101100 */
[----:B------:R-:W-:Y:S02]  /*0a70*/  IMAD.MOV.U32 R26, RZ, RZ, R3 ;  /* 0x000000ffff1a7224 */ /* 0x000fe400078e0003 */
[----:B------:R-:W-:Y:S01]  /*0a80*/  VIADD R3, R3, 0x1 ;  /* 0x0000000103037836 */ /* 0x000fe20000000000 */
[----:B--2---:R-:W-:-:S13]  /*0a90*/  ISETP.NE.AND P0, PT, R4, RZ, PT ;  /* 0x000000ff0400720c */ /* 0x004fda0003f05270 */
[----:B------:R-:W-:Y:S05]  /*0aa0*/  @P0 BRA `(.L_x_12) ;  /* 0xfffffffc00e40947 */ /* 0x000fea000383ffff */
[----:B------:R-:W-:Y:S05]  /*0ab0*/  BSYNC.RECONVERGENT B0 ;  /* 0x0000000000007941 */ /* 0x000fea0003800200 */
.L_x_11:
[----:B------:R-:W-:Y:S01]  /*0ac0*/  BSSY.RECONVERGENT B0, `(.L_x_13) ;  /* 0x000000f000007945 */ /* 0x000fe20003800200 */
[----:B------:R-:W-:Y:S01]  /*0ad0*/  IMAD.MOV.U32 R25, RZ, RZ, RZ ;  /* 0x000000ffff197224 */ /* 0x000fe200078e00ff */
[----:B------:R-:W-:Y:S02]  /*0ae0*/  PRMT R0, RZ, 0x7610, R0 ;  /* 0x00007610ff007816 */ /* 0x000fe40000000000 */
[----:B------:R-:W-:-:S07]  /*0af0*/  PRMT R27, RZ, 0x7610, R27 ;  /* 0x00007610ff1b7816 */ /* 0x000fce000000001b */
.L_x_14:
[----:B------:R-:W-:-:S05]  /*0b00*/  IADD3 R4, P0, PT, R25, R16, RZ ;  /* 0x0000001019047210 */ /* 0x000fca0007f1e0ff */
[----:B------:R-:W-:-:S05]  /*0b10*/  IMAD.X R5, RZ, RZ, R2, P0 ;  /* 0x000000ffff057224 */ /* 0x000fca00000e0602 */
[----:B------:R-:W2:Y:S01]  /*0b20*/  LD.E.U8 R4, desc[UR36][R4.64] ;  /* 0x0000002404047980 */ /* 0x000ea2000c101100 */
[C---:B------:R-:W-:Y:S01]  /*0b30*/  VIADD R6, R0.reuse, 0x1 ;  /* 0x0000000100067836 */ /* 0x040fe20000000000 */
[----:B------:R-:W-:Y:S01]  /*0b40*/  PRMT R24, R0, 0x7610, R24 ;  /* 0x0000761000187816 */ /* 0x000fe20000000018 */
[----:B------:R-:W-:Y:S02]  /*0b50*/  IMAD.MOV.U32 R22, RZ, RZ, R25 ;  /* 0x000000ffff167224 */ /* 0x000fe400078e0019 */
[----:B------:R-:W-:Y:S01]  /*0b60*/  VIADD R27, R27, 0x1 ;  /* 0x000000011b1b7836 */ /* 0x000fe20000000000 */
[----:B------:R-:W-:Y:S01]  /*0b70*/  PRMT R0, R6, 0x7610, R0 ;  /* 0x0000761006007816 */ /* 0x000fe20000000000 */
[----:B------:R-:W-:Y:S01]  /*0b80*/  VIADD R25, R25, 0x1 ;  /* 0x0000000119197836 */ /* 0x000fe20000000000 */
[----:B--2---:R-:W-:-:S13]  /*0b90*/  ISETP.NE.AND P0, PT, R4, RZ, PT ;  /* 0x000000ff0400720c */ /* 0x004fda0003f05270 */
[----:B------:R-:W-:Y:S05]  /*0ba0*/  @P0 BRA `(.L_x_14) ;  /* 0xfffffffc00d40947 */ /* 0x000fea000383ffff */
[----:B------:R-:W-:Y:S05]  /*0bb0*/  BSYNC.RECONVERGENT B0 ;  /* 0x0000000000007941 */ /* 0x000fea0003800200 */
.L_x_13:
[----:B------:R-:W-:Y:S01]  /*0bc0*/  MOV R0, 0x0 ;  /* 0x0000000000007802 */ /* 0x000fe20000000f00 */
[----:B------:R-:W-:-:S03]  /*0bd0*/  IMAD R23, R3, R25, RZ ;  /* 0x0000001903177224 */ /* 0x000fc600078e02ff */
[----:B------:R1:W2:Y:S01]  /*0be0*/  LDC.64 R6, c[0x4][R0] ;  /* 0x0100000000067b82 */ /* 0x0002a20000000a00 */
[----:B------:R-:W-:-:S07]  /*0bf0*/  IMAD.WIDE.U32 R4, R23, 0x4, RZ ;  /* 0x0000000417047825 */ /* 0x000fce00078e00ff */
[----:B------:R-:W-:-:S07]  /*0c00*/  LEPC R20, `(.L_x_15) ;  /* 0x000000001014794e */ /* 0x000fce0000000000 */
[----:B012---:R-:W-:Y:S05]  /*0c10*/  CALL.ABS.NOINC R6 ;  /* 0x0000000006007343 */ /* 0x007fea0003c00000 */
.L_x_15:
[----:B------:R-:W-:Y:S01]  /*0c20*/  LOP3.LUT R7, R27, 0xffff, RZ, 0xc0, !PT ;  /* 0x0000ffff1b077812 */ /* 0x000fe200078ec0ff */
[----:B------:R-:W-:Y:S01]  /*0c30*/  BSSY.RECONVERGENT B1, `(.L_x_16) ;  /* 0x0000127000017945 */ /* 0x000fe20003800200 */
[----:B------:R-:W-:Y:S02]  /*0c40*/  LOP3.LUT R6, R25, 0x3, RZ, 0xc0, !PT ;  /* 0x0000000319067812 */ /* 0x000fe400078ec0ff */
[----:B------:R-:W-:Y:S02]  /*0c50*/  LOP3.LUT R0, R7, 0x7, RZ, 0xc0, !PT ;  /* 0x0000000707007812 */ /* 0x000fe400078ec0ff */
[----:B------:R-:W-:-:S03]  /*0c60*/  LOP3.LUT R3, R25, 0xfffffffc, RZ, 0xc0, !PT ;  /* 0xfffffffc19037812 */ /* 0x000fc600078ec0ff */
[----:B------:R-:W-:-:S05]  /*0c70*/  VIADD R0, R0, 0xffffffff ;  /* 0xffffffff00007836 */ /* 0x000fca0000000000 */
[----:B------:R-:W-:Y:S01]  /*0c80*/  ISETP.GE.U32.AND P0, PT, R0, 0x3, PT ;  /* 0x000000030000780c */ /* 0x000fe20003f06070 */
[----:B------:R-:W-:-:S12]  /*0c90*/  IMAD.MOV.U32 R0, RZ, RZ, RZ ;  /* 0x000000ffff007224 */ /* 0x000fd800078e00ff */
.L_x_36:
[C---:B------:R-:W-:Y:S01]  /*0ca0*/  ISETP.NE.AND P1, PT, R0.reuse, RZ, PT ;  /* 0x000000ff0000720c */ /* 0x040fe20003f25270 */
[----:B------:R-:W-:Y:S01]  /*0cb0*/  VIADD R8, R0, 0xffffffff ;  /* 0xffffffff00087836 */ /* 0x000fe20000000000 */
[----:B------:R-:W-:Y:S01]  /*0cc0*/  BSSY.RECONVERGENT B0, `(.L_x_17) ;  /* 0x000011a000007945 */ /* 0x000fe20003800200 */
[C---:B----4-:R-:W-:Y:S02]  /*0cd0*/  IMAD R27, R25.reuse, R0, RZ ;  /* 0x00000000191b7224 */ /* 0x050fe400078e02ff */
[----:B------:R-:W-:-:S08]  /*0ce0*/  IMAD R33, R25, R8, RZ ;  /* 0x0000000819217224 */ /* 0x000fd000078e02ff */
[----:B--23--:R-:W-:Y:S05]  /*0cf0*/  @P1 BRA `(.L_x_18) ;  /* 0x0000000000e41947 */ /* 0x00cfea0003800000 */
[----:B------:R-:W-:Y:S01]  /*0d00*/  ISETP.GE.U32.AND P1, PT, R22, 0x7, PT ;  /* 0x000000071600780c */ /* 0x000fe20003f26070 */
[----:B------:R-:W-:Y:S01]  /*0d10*/  BSSY.RECONVERGENT B2, `(.L_x_19) ;  /* 0x000001b000027945 */ /* 0x000fe20003800200 */
[----:B------:R-:W-:-:S11]  /*0d20*/  IMAD.MOV.U32 R11, RZ, RZ, RZ ;  /* 0x000000ffff0b7224 */ /* 0x000fd600078e00ff */
[----:B------:R-:W-:Y:S05]  /*0d30*/  @!P1 BRA `(.L_x_20) ;  /* 0x0000000000609947 */ /* 0x000fea0003800000 */
[----:B------:R-:W-:Y:S01]  /*0d40*/  BSSY.RECONVERGENT B3, `(.L_x_21) ;  /* 0x0000016000037945 */ /* 0x000fe20003800200 */
[----:B------:R-:W-:Y:S01]  /*0d50*/  IMAD.MOV.U32 R11, RZ, RZ, RZ ;  /* 0x000000ffff0b7224 */ /* 0x000fe200078e00ff */
[----:B------:R-:W-:-:S07]  /*0d60*/  LOP3.LUT R10, R25, 0xfffffff8, RZ, 0xc0, !PT ;  /* 0xfffffff8190a7812 */ /* 0x000fce00078ec0ff */
.L_x_22:
[----:B-1----:R-:W-:-:S04]  /*0d70*/  IMAD.WIDE.U32 R8, R11, 0x4, R4 ;  /* 0x000000040b087825 */ /* 0x002fc800078e0004 */
[C---:B------:R-:W-:Y:S01]  /*0d80*/  VIADD R13, R11.reuse, 0x1 ;  /* 0x000000010b0d7836 */ /* 0x040fe20000000000 */
[----:B------:R0:W-:Y:S01]  /*0d90*/  ST.E desc[UR36][R8.64], R11 ;  /* 0x0000000b08007985 */ /* 0x0001e2000c101924 */
[C---:B------:R-:W-:Y:S02]  /*0da0*/  VIADD R15, R11.reuse, 0x2 ;  /* 0x000000020b0f7836 */ /* 0x040fe40000000000 */
[C---:B------:R-:W-:Y:S01]  /*0db0*/  VIADD R21, R11.reuse, 0x3 ;  /* 0x000000030b157836 */ /* 0x040fe20000000000 */
[----:B------:R1:W-:Y:S01]  /*0dc0*/  ST.E desc[UR36][R8.64+0x4], R13 ;  /* 0x0000040d08007985 */ /* 0x0003e2000c101924 */
[C---:B------:R-:W-:Y:S02]  /*0dd0*/  VIADD R27, R11.reuse, 0x4 ;  /* 0x000000040b1b7836 */ /* 0x040fe40000000000 */
[C---:B------:R-:W-:Y:S01]  /*0de0*/  VIADD R29, R11.reuse, 0x5 ;  /* 0x000000050b1d7836 */ /* 0x040fe20000000000 */
[----:B------:R1:W-:Y:S01]  /*0df0*/  ST.E desc[UR36][R8.64+0x8], R15 ;  /* 0x0000080f08007985 */ /* 0x0003e2000c101924 */
[----:B------:R-:W-:-:S02]  /*0e00*/  VIADD R31, R11, 0x6 ;  /* 0x000000060b1f7836 */ /* 0x000fc40000000000 */
[C---:B------:R-:W-:Y:S01]  /*0e10*/  VIADD R33, R11.reuse, 0x7 ;  /* 0x000000070b217836 */ /* 0x040fe20000000000 */
[----:B------:R1:W-:Y:S01]  /*0e20*/  ST.E desc[UR36][R8.64+0xc], R21 ;  /* 0x00000c1508007985 */ /* 0x0003e2000c101924 */
[----:B0-----:R-:W-:-:S03]  /*0e30*/  VIADD R11, R11, 0x8 ;  /* 0x000000080b0b7836 */ /* 0x001fc60000000000 */
[----:B------:R1:W-:Y:S02]  /*0e40*/  ST.E desc[UR36][R8.64+0x10], R27 ;  /* 0x0000101b08007985 */ /* 0x0003e4000c101924 */
[----:B------:R-:W-:Y:S02]  /*0e50*/  ISETP.NE.AND P1, PT, R11, R10, PT ;  /* 0x0000000a0b00720c */ /* 0x000fe40003f25270 */
[----:B------:R1:W-:Y:S04]  /*0e60*/  ST.E desc[UR36][R8.64+0x14], R29 ;  /* 0x0000141d08007985 */ /* 0x0003e8000c101924 */
[----:B------:R1:W-:Y:S04]  /*0e70*/  ST.E desc[UR36][R8.64+0x18], R31 ;  /* 0x0000181f08007985 */ /* 0x0003e8000c101924 */
[----:B------:R1:W-:Y:S03]  /*0e80*/  ST.E desc[UR36][R8.64+0x1c], R33 ;  /* 0x00001c2108007985 */ /* 0x0003e6000c101924 */
[----:B------:R-:W-:Y:S05]  /*0e90*/  @P1 BRA `(.L_x_22) ;  /* 0xfffffffc00b41947 */ /* 0x000fea000383ffff */
[----:B------:R-:W-:Y:S05]  /*0ea0*/  BSYNC.RECONVERGENT B3 ;  /* 0x0000000000037941 */ /* 0x000fea0003800200 */
.L_x_21:
[----:B------:R-:W-:-:S07]  /*0eb0*/  IMAD.MOV.U32 R11, RZ, RZ, R10 ;  /* 0x000000ffff0b7224 */ /* 0x000fce00078e000a */
.L_x_20:
[----:B------:R-:W-:Y:S05]  /*0ec0*/  BSYNC.RECONVERGENT B2 ;  /* 0x0000000000027941 */ /* 0x000fea0003800200 */
.L_x_19:
[----:B------:R-:W-:-:S13]  /*0ed0*/  LOP3.LUT P1, RZ, R25, 0x7, RZ, 0xc0, !PT ;  /* 0x0000000719ff7812 */ /* 0x000fda000782c0ff */
[----:B------:R-:W-:Y:S05]  /*0ee0*/  @!P1 BRA `(.L_x_23) ;  /* 0x0000000c00dc9947 */ /* 0x000fea0003800000 */
[----:B------:R-:W-:Y:S01]  /*0ef0*/  BSSY.RECONVERGENT B2, `(.L_x_24) ;  /* 0x000000c000027945 */ /* 0x000fe20003800200 */
[----:B------:R-:W-:-:S03]  /*0f00*/  LOP3.LUT P1, RZ, R7, 0x3, RZ, 0xc0, !PT ;  /* 0x0000000307ff7812 */ /* 0x000fc6000782c0ff */
[----:B------:R-:W-:Y:S10]  /*0f10*/  @!P0 BRA `(.L_x_25) ;  /* 0x0000000000248947 */ /* 0x000ff40003800000 */
[C---:B-1----:R-:W-:Y:S02]  /*0f20*/  VIADD R13, R11.reuse, 0x1 ;  /* 0x000000010b0d7836 */ /* 0x042fe40000000000 */
[----:B------:R-:W-:-:S04]  /*0f30*/  IMAD.WIDE.U32 R8, R11, 0x4, R4 ;  /* 0x000000040b087825 */ /* 0x000fc800078e0004 */
[C---:B------:R-:W-:Y:S01]  /*0f40*/  VIADD R15, R11.reuse, 0x2 ;  /* 0x000000020b0f7836 */ /* 0x040fe20000000000 */
[----:B------:R-:W-:Y:S01]  /*0f50*/  ST.E desc[UR36][R8.64+0x4], R13 ;  /* 0x0000040d08007985 */ /* 0x000fe2000c101924 */
[----:B------:R-:W-:-:S03]  /*0f60*/  VIADD R21, R11, 0x3 ;  /* 0x000000030b157836 */ /* 0x000fc60000000000 */
[----:B------:R-:W-:Y:S04]  /*0f70*/  ST.E desc[UR36][R8.64+0x8], R15 ;  /* 0x0000080f08007985 */ /* 0x000fe8000c101924 */
[----:B------:R-:W-:Y:S04]  /*0f80*/  ST.E desc[UR36][R8.64+0xc], R21 ;  /* 0x00000c1508007985 */ /* 0x000fe8000c101924 */
[----:B------:R0:W-:Y:S02]  /*0f90*/  ST.E desc[UR36][R8.64], R11 ;  /* 0x0000000b08007985 */ /* 0x0001e4000c101924 */
[----:B0-----:R-:W-:-:S07]  /*0fa0*/  VIADD R11, R11, 0x4 ;  /* 0x000000040b0b7836 */ /* 0x001fce0000000000 */
.L_x_25:
[----:B------:R-:W-:Y:S05]  /*0fb0*/  BSYNC.RECONVERGENT B2 ;  /* 0x0000000000027941 */ /* 0x000fea0003800200 */
.L_x_24:
[----:B------:R-:W-:Y:S05]  /*0fc0*/  @!P1 BRA `(.L_x_23) ;  /* 0x0000000c00a49947 */ /* 0x000fea0003800000 */
[C---:B------:R-:W-:Y:S02]  /*0fd0*/  LOP3.LUT P1, RZ, R24.reuse, 0x3, RZ, 0xc0, !PT ;  /* 0x0000000318ff7812 */ /* 0x040fe4000782c0ff */
[----:B------:R-:W-:-:S04]  /*0fe0*/  LOP3.LUT R10, R24, 0x1, RZ, 0xc0, !PT ;  /* 0x00000001180a7812 */ /* 0x000fc800078ec0ff */
[----:B------:R-:W-:-:S07]  /*0ff0*/  ISETP.NE.U32.AND P2, PT, R10, 0x1, PT ;  /* 0x000000010a00780c */ /* 0x000fce0003f45070 */
[C---:B-1----:R-:W-:Y:S02]  /*1000*/  @P1 VIADD R13, R11.reuse, 0x1 ;  /* 0x000000010b0d1836 */ /* 0x042fe40000000000 */
[----:B------:R-:W-:-:S05]  /*1010*/  @P1 IMAD.WIDE.U32 R8, R11, 0x4, R4 ;  /* 0x000000040b081825 */ /* 0x000fca00078e0004 */
[----:B------:R-:W-:Y:S04]  /*1020*/  @P1 ST.E desc[UR36][R8.64+0x4], R13 ;  /* 0x0000040d08001985 */ /* 0x000fe8000c101924 */
[----:B------:R0:W-:Y:S02]  /*1030*/  @P1 ST.E desc[UR36][R8.64], R11 ;  /* 0x0000000b08001985 */ /* 0x0001e4000c101924 */
[----:B0-----:R-:W-:Y:S01]  /*1040*/  @P1 VIADD R11, R11, 0x2 ;  /* 0x000000020b0b1836 */ /* 0x001fe20000000000 */
[----:B------:R-:W-:Y:S06]  /*1050*/  @!P2 BRA `(.L_x_23) ;  /* 0x0000000c0080a947 */ /* 0x000fec0003800000 */
[----:B------:R-:W-:-:S05]  /*1060*/  IMAD.WIDE.U32 R8, R11, 0x4, R4 ;  /* 0x000000040b087825 */ /* 0x000fca00078e0004 */
[----:B------:R0:W-:Y:S01]  /*1070*/  ST.E desc[UR36][R8.64], R11 ;  /* 0x0000000b08007985 */ /* 0x0001e2000c101924 */
[----:B------:R-:W-:Y:S05]  /*1080*/  BRA `(.L_x_23) ;  /* 0x0000000c00747947 */ /* 0x000fea0003800000 */
.L_x_18:
[----:B------:R-:W-:Y:S01]  /*1090*/  ISETP.GE.U32.AND P1, PT, R22, 0x3, PT ;  /* 0x000000031600780c */ /* 0x000fe20003f26070 */
[----:B------:R-:W-:Y:S01]  /*10a0*/  BSSY.RECONVERGENT B2, `(.L_x_26) ;  /* 0x000007d000027945 */ /* 0x000fe20003800200 */
[C---:B------:R-:W-:Y:S01]  /*10b0*/  IADD3 R8, P2, PT, R0.reuse, R18, RZ ;  /* 0x0000001200087210 */ /* 0x040fe20007f5e0ff */
[----:B------:R-:W-:Y:S02]  /*10c0*/  IMAD.MOV.U32 R32, RZ, RZ, RZ ;  /* 0x000000ffff207224 */ /* 0x000fe400078e00ff */
[----:B------:R-:W-:Y:S01]  /*10d0*/  IMAD.WIDE.U32 R10, R27, 0x4, R4 ;  /* 0x000000041b0a7825 */ /* 0x000fe200078e0004 */
[----:B------:R-:W-:-:S07]  /*10e0*/  LEA.HI.X.SX32 R9, R0, R17, 0x1, P2 ;  /* 0x0000001100097211 */ /* 0x000fce00010f0eff */
[----:B------:R-:W-:Y:S05]  /*10f0*/  @!P1 BRA `(.L_x_27) ;  /* 0x0000000400dc9947 */ /* 0x000fea0003800000 */
[----:B------:R-:W-:Y:S01]  /*1100*/  LOP3.LUT R40, R25, 0xfffffffc, RZ, 0xc0, !PT ;  /* 0xfffffffc19287812 */ /* 0x000fe200078ec0ff */
[----:B------:R-:W-:Y:S01]  /*1110*/  BSSY.RECONVERGENT B3, `(.L_x_28) ;  /* 0x0000074000037945 */ /* 0x000fe20003800200 */
[----:B------:R-:W-:Y:S01]  /*1120*/  IADD3 R32, P1, PT, R10, 0xc, RZ ;  /* 0x0000000c0a207810 */ /* 0x000fe20007f3e0ff */
[----:B------:R-:W-:Y:S01]  /*1130*/  IMAD.IADD R34, R33, 0x1, R22 ;  /* 0x0000000121227824 */ /* 0x000fe200078e0216 */
[----:B------:R-:W-:Y:S01]  /*1140*/  SHF.R.S32.HI R35, RZ, 0x1f, R33 ;  /* 0x0000001fff237819 */ /* 0x000fe20000011421 */
[----:B------:R-:W-:Y:S01]  /*1150*/  IMAD.MOV.U32 R36, RZ, RZ, RZ ;  /* 0x000000ffff247224 */ /* 0x000fe200078e00ff */
[----:B------:R-:W-:Y:S01]  /*1160*/  SHF.R.S32.HI R38, RZ, 0x1f, R27 ;  /* 0x0000001fff267819 */ /* 0x000fe2000001141b */
[----:B------:R-:W-:Y:S02]  /*1170*/  IMAD.MOV.U32 R37, RZ, RZ, 0x1 ;  /* 0x00000001ff257424 */ /* 0x000fe400078e00ff */
[----:B------:R-:W-:Y:S02]  /*1180*/  IMAD.MOV.U32 R39, RZ, RZ, R33 ;  /* 0x000000ffff277224 */ /* 0x000fe400078e0021 */
[----:B------:R-:W-:-:S02]  /*1190*/  IMAD.MOV.U32 R41, RZ, RZ, R27 ;  /* 0x000000ffff297224 */ /* 0x000fc400078e001b */
[----:B------:R-:W-:Y:S02]  /*11a0*/  IMAD.MOV R40, RZ, RZ, -R40 ;  /* 0x000000ffff287224 */ /* 0x000fe400078e0a28 */
[----:B------:R-:W-:-:S07]  /*11b0*/  IMAD.X R43, RZ, RZ, R11, P1 ;  /* 0x000000ffff2b7224 */ /* 0x000fce00008e060b */
.L_x_31:
[----:B------:R-:W-:Y:S01]  /*11c0*/  ISETP.NE.AND P1, PT, R37, 0x1, PT ;  /* 0x000000012500780c */ /* 0x000fe20003f25270 */
[----:B------:R-:W-:Y:S01]  /*11d0*/  BSSY.RECONVERGENT B4, `(.L_x_29) ;  /* 0x0000024000047945 */ /* 0x000fe20003800200 */
[----:B------:R-:W-:Y:S02]  /*11e0*/  SHF.R.S32.HI R13, RZ, 0x1f, R36 ;  /* 0x0000001fff0d7819 */ /* 0x000fe40000011424 */
[-C--:B------:R-:W-:Y:S02]  /*11f0*/  IADD3 R29, P4, PT, R33, R36.reuse, RZ ;  /* 0x00000024211d7210 */ /* 0x080fe40007f9e0ff */
[----:B------:R-:W-:Y:S02]  /*1200*/  IADD3 R15, P2, PT, R27, R36, RZ ;  /* 0x000000241b0f7210 */ /* 0x000fe40007f5e0ff */
[----:B------:R-:W-:Y:S01]  /*1210*/  IADD3 R20, P3, PT, R36, R16, RZ ;  /* 0x0000001024147210 */ /* 0x000fe20007f7e0ff */
[--C-:B------:R-:W-:Y:S01]  /*1220*/  IMAD.X R30, R35, 0x1, R13.reuse, P4 ;  /* 0x00000001231e7824 */ /* 0x100fe200020e060d */
[-C--:B------:R-:W-:Y:S01]  /*1230*/  LEA R12, P4, R29, R4.reuse, 0x2 ;  /* 0x000000041d0c7211 */ /* 0x080fe200078810ff */
[----:B------:R-:W-:Y:S01]  /*1240*/  IMAD.X R28, R38, 0x1, R13, P2 ;  /* 0x00000001261c7824 */ /* 0x000fe200010e060d */
[----:B------:R-:W-:Y:S01]  /*1250*/  LEA R14, P2, R15, R4, 0x2 ;  /* 0x000000040f0e7211 */ /* 0x000fe200078410ff */
[----:B0-----:R0:W-:Y:S01]  /*1260*/  @!P1 ST.E desc[UR36][R10.64], R0 ;  /* 0x000000000a009985 */ /* 0x0011e2000c101924 */
[----:B------:R-:W-:Y:S01]  /*1270*/  IMAD.X R21, R13, 0x1, R2, P3 ;  /* 0x000000010d157824 */ /* 0x000fe200018e0602 */
[----:B------:R-:W-:-:S02]  /*1280*/  LEA.HI.X R13, R29, R5, R30, 0x2, P4 ;  /* 0x000000051d0d7211 */ /* 0x000fc400020f141e */
[----:B------:R-:W-:Y:S01]  /*1290*/  LEA.HI.X R15, R15, R5, R28, 0x2, P2 ;  /* 0x000000050f0f7211 */ /* 0x000fe200010f141c */
[----:B------:R-:W-:Y:S01]  /*12a0*/  IMAD.WIDE R28, R39, 0x4, R4 ;  /* 0x00000004271c7825 */ /* 0x000fe200078e0204 */
[----:B------:R-:W-:Y:S06]  /*12b0*/  @!P1 BRA `(.L_x_30) ;  /* 0x0000000000549947 */ /* 0x000fec0003800000 */
[----:B------:R-:W2:Y:S04]  /*12c0*/  LD.E.U8 R30, desc[UR36][R8.64+-0x1] ;  /* 0xffffff24081e7980 */ /* 0x000ea8000c101100 */
[----:B------:R-:W2:Y:S02]  /*12d0*/  LD.E.U8 R31, desc[UR36][R20.64+-0x1] ;  /* 0xffffff24141f7980 */ /* 0x000ea4000c101100 */
[----:B--2---:R-:W-:-:S13]  /*12e0*/  ISETP.NE.AND P1, PT, R30, R31, PT ;  /* 0x0000001f1e00720c */ /* 0x004fda0003f25270 */
[----:B------:R-:W2:Y:S01]  /*12f0*/  @!P1 LD.E R45, desc[UR36][R12.64+-0x4] ;  /* 0xfffffc240c2d9980 */ /* 0x000ea2000c101900 */
[----:B------:R-:W-:-:S05]  /*1300*/  @!P1 IMAD.WIDE.U32 R30, R41, 0x4, R4 ;  /* 0x00000004291e9825 */ /* 0x000fca00078e0004 */
[----:B--2---:R1:W-:Y:S04]  /*1310*/  @!P1 ST.E desc[UR36][R30.64], R45 ;  /* 0x0000002d1e009985 */ /* 0x0043e8000c101924 */
[----:B------:R-:W2:Y:S04]  /*1320*/  @P1 LD.E R44, desc[UR36][R28.64] ;  /* 0x000000241c2c1980 */ /* 0x000ea8000c101900 */
[----:B------:R-:W3:Y:S04]  /*1330*/  @P1 LD.E R42, desc[UR36][R28.64+-0x4] ;  /* 0xfffffc241c2a1980 */ /* 0x000ee8000c101900 */
[----:B------:R-:W4:Y:S01]  /*1340*/  @P1 LD.E R30, desc[UR36][R14.64+-0x4] ;  /* 0xfffffc240e1e1980 */ /* 0x000f22000c101900 */
[----:B--2---:R-:W-:-:S02]  /*1350*/  @P1 I2FP.F32.S32 R44, R44 ;  /* 0x0000002c002c1245 */ /* 0x004fc40000201400 */
[----:B----4-:R-:W-:-:S04]  /*1360*/  @P1 I2FP.F32.S32 R31, R30 ;  /* 0x0000001e001f1245 */ /* 0x010fc80000201400 */
[CC--:B------:R-:W-:Y:S02]  /*1370*/  @P1 FSETP.GEU.AND P2, PT, R44.reuse, R31.reuse, PT ;  /* 0x0000001f2c00120b */ /* 0x0c0fe40003f4e000 */
[----:B---3--:R-:W-:Y:S02]  /*1380*/  @P1 I2FP.F32.S32 R42, R42 ;  /* 0x0000002a002a1245 */ /* 0x008fe40000201400 */
[----:B------:R-:W-:-:S04]  /*1390*/  @P1 FSEL R44, R44, R31, !P2 ;  /* 0x0000001f2c2c1208 */ /* 0x000fc80005000000 */
[----:B------:R-:W-:-:S04]  /*13a0*/  @P1 FSETP.GEU.AND P2, PT, R44, R42, PT ;  /* 0x0000002a2c00120b */ /* 0x000fc80003f4e000 */
[----:B------:R-:W-:-:S05]  /*13b0*/  @P1 FSEL R42, R44, R42, !P2 ;  /* 0x0000002a2c2a1208 */ /* 0x000fca0005000000 */
[----:B------:R-:W-:-:S04]  /*13c0*/  @P1 FADD R42, R42, 1 ;  /* 0x3f8000002a2a1421 */ /* 0x000fc80000000000 */
[----:B------:R-:W2:Y:S01]  /*13d0*/  @P1 F2I.TRUNC.NTZ R45, R42 ;  /* 0x0000002a002d1305 */ /* 0x000ea2000020f100 */
[----:B------:R-:W-:-:S04]  /*13e0*/  @P1 VIADD R31, R34, 0x1 ;  /* 0x00000001221f1836 */ /* 0x000fc80000000000 */
[----:B------:R-:W-:-:S05]  /*13f0*/  @P1 IMAD.WIDE.U32 R30, R31, 0x4, R4 ;  /* 0x000000041f1e1825 */ /* 0x000fca00078e0004 */
[----:B--2---:R1:W-:Y:S02]  /*1400*/  @P1 ST.E desc[UR36][R30.64], R45 ;  /* 0x0000002d1e001985 */ /* 0x0043e4000c101924 */
.L_x_30:
[----:B------:R-:W-:Y:S05]  /*1410*/  BSYNC.RECONVERGENT B4 ;  /* 0x0000000000047941 */ /* 0x000fea0003800200 */
.L_x_29:
[----:B-1----:R-:W2:Y:S04]  /*1420*/  LD.E.U8 R30, desc[UR36][R8.64+-0x1] ;  /* 0xffffff24081e7980 */ /* 0x002ea8000c101100 */
[----:B------:R-:W2:Y:S02]  /*1430*/  LD.E.U8 R31, desc[UR36][R20.64] ;  /* 0x00000024141f7980 */ /* 0x000ea4000c101100 */
[----:B--2---:R-:W-:-:S13]  /*1440*/  ISETP.NE.AND P1, PT, R30, R31, PT ;  /* 0x0000001f1e00720c */ /* 0x004fda0003f25270 */
[----:B------:R-:W-:Y:S01]  /*1450*/  @P1 IMAD.WIDE R30, R41, 0x4, R4 ;  /* 0x00000004291e1825 */ /* 0x000fe200078e0204 */
[----:B------:R-:W2:Y:S04]  /*1460*/  @P1 LD.E R44, desc[UR36][R12.64+0x4] ;  /* 0x000004240c2c1980 */ /* 0x000ea8000c101900 */
[----:B------:R-:W3:Y:S04]  /*1470*/  @P1 LD.E R42, desc[UR36][R28.64] ;  /* 0x000000241c2a1980 */ /* 0x000ee8000c101900 */
[----:B------:R1:W4:Y:S02]  /*1480*/  @P1 LD.E R30, desc[UR36][R30.64] ;  /* 0x000000241e1e1980 */ /* 0x000324000c101900 */
[----:B-1----:R-:W-:Y:S01]  /*1490*/  IMAD.MOV.U32 R31, RZ, RZ, R43 ;  /* 0x000000ffff1f7224 */ /* 0x002fe200078e002b */
[----:B--2---:R-:W-:-:S02]  /*14a0*/  @P1 I2FP.F32.S32 R44, R44 ;  /* 0x0000002c002c1245 */ /* 0x004fc40000201400 */
[----:B----4-:R-:W-:-:S04]  /*14b0*/  @P1 I2FP.F32.S32 R45, R30 ;  /* 0x0000001e002d1245 */ /* 0x010fc80000201400 */
[----:B------:R-:W-:-:S04]  /*14c0*/  @P1 FSETP.GEU.AND P2, PT, R44, R45, PT ;  /* 0x0000002d2c00120b */ /* 0x000fc80003f4e000 */
[----:B------:R-:W-:Y:S02]  /*14d0*/  @P1 FSEL R44, R44, R45, !P2 ;  /* 0x0000002d2c2c1208 */ /* 0x000fe40005000000 */
[----:B---3--:R-:W-:-:S04]  /*14e0*/  @P1 I2FP.F32.S32 R45, R42 ;  /* 0x0000002a002d1245 */ /* 0x008fc80000201400 */
[----:B------:R-:W-:-:S04]  /*14f0*/  @P1 FSETP.GEU.AND P2, PT, R44, R45, PT ;  /* 0x0000002d2c00120b */ /* 0x000fc80003f4e000 */
[----:B------:R-:W-:-:S05]  /*1500*/  @P1 FSEL R44, R44, R45, !P2 ;  /* 0x0000002d2c2c1208 */ /* 0x000fca0005000000 */
[----:B------:R-:W-:-:S04]  /*1510*/  @P1 FADD R44, R44, 1 ;  /* 0x3f8000002c2c1421 */ /* 0x000fc80000000000 */
[----:B------:R-:W1:Y:S01]  /*1520*/  @P1 F2I.TRUNC.NTZ R45, R44 ;  /* 0x0000002c002d1305 */ /* 0x000e62000020f100 */
[----:B------:R-:W-:-:S05]  /*1530*/  IMAD.MOV.U32 R30, RZ, RZ, R32 ;  /* 0x000000ffff1e7224 */ /* 0x000fca00078e0020 */
[----:B-1----:R-:W-:Y:S04]  /*1540*/  @P1 ST.E desc[UR36][R30.64+-0x8], R45 ;  /* 0xfffff82d1e001985 */ /* 0x002fe8000c101924 */
[----:B------:R-:W2:Y:S04]  /*1550*/  @!P1 LD.E R29, desc[UR36][R28.64] ;  /* 0x000000241c1d9980 */ /* 0x000ea8000c101900 */
[----:B--2---:R1:W-:Y:S04]  /*1560*/  @!P1 ST.E desc[UR36][R30.64+-0x8], R29 ;  /* 0xfffff81d1e009985 */ /* 0x0043e8000c101924 */
[----:B------:R-:W2:Y:S04]  /*1570*/  LD.E.U8 R32, desc[UR36][R8.64+-0x1] ;  /* 0xffffff2408207980 */ /* 0x000ea8000c101100 */
[----:B------:R-:W2:Y:S02]  /*1580*/  LD.E.U8 R43, desc[UR36][R20.64+0x1] ;  /* 0x00000124142b7980 */ /* 0x000ea4000c101100 */
[----:B--2---:R-:W-:-:S13]  /*1590*/  ISETP.NE.AND P1, PT, R32, R43, PT ;  /* 0x0000002b2000720c */ /* 0x004fda0003f25270 */
[----:B------:R-:W2:Y:S04]  /*15a0*/  @P1 LD.E R32, desc[UR36][R12.64+0x8] ;  /* 0x000008240c201980 */ /* 0x000ea8000c101900 */
[----:B------:R-:W3:Y:S04]  /*15b0*/  @P1 LD.E R42, desc[UR36][R14.64+0x4] ;  /* 0x000004240e2a1980 */ /* 0x000ee8000c101900 */
[----:B------:R-:W1:Y:S01]  /*15c0*/  @P1 LD.E R28, desc[UR36][R12.64+0x4] ;  /* 0x000004240c1c1980 */ /* 0x000e62000c101900 */
[----:B--2---:R-:W-:Y:S02]  /*15d0*/  @P1 I2FP.F32.S32 R32, R32 ;  /* 0x0000002000201245 */ /* 0x004fe40000201400 */
[----:B---3--:R-:W-:-:S04]  /*15e0*/  @P1 I2FP.F32.S32 R43, R42 ;  /* 0x0000002a002b1245 */ /* 0x008fc80000201400 */
[CC--:B------:R-:W-:Y:S02]  /*15f0*/  @P1 FSETP.GEU.AND P2, PT, R32.reuse, R43.reuse, PT ;  /* 0x0000002b2000120b */ /* 0x0c0fe40003f4e000 */
[----:B-1----:R-:W-:Y:S02]  /*1600*/  @P1 I2FP.F32.S32 R29, R28 ;  /* 0x0000001c001d1245 */ /* 0x002fe40000201400 */
[----:B------:R-:W-:-:S04]  /*1610*/  @P1 FSEL R32, R32, R43, !P2 ;  /* 0x0000002b20201208 */ /* 0x000fc80005000000 */
[----:B------:R-:W-:-:S04]  /*1620*/  @P1 FSETP.GEU.AND P2, PT, R32, R29, PT ;  /* 0x0000001d2000120b */ /* 0x000fc80003f4e000 */
[----:B------:R-:W-:-:S05]  /*1630*/  @P1 FSEL R29, R32, R29, !P2 ;  /* 0x0000001d201d1208 */ /* 0x000fca0005000000 */
[----:B------:R-:W-:-:S06]  /*1640*/  @P1 FADD R29, R29, 1 ;  /* 0x3f8000001d1d1421 */ /* 0x000fcc0000000000 */
[----:B------:R-:W1:Y:S02]  /*1650*/  @P1 F2I.TRUNC.NTZ R29, R29 ;  /* 0x0000001d001d1305 */ /* 0x000e64000020f100 */
[----:B-1----:R1:W-:Y:S04]  /*1660*/  @P1 ST.E desc[UR36][R30.64+-0x4], R29 ;  /* 0xfffffc1d1e001985 */ /* 0x0023e8000c101924 */
[----:B------:R-:W2:Y:S04]  /*1670*/  @!P1 LD.E R43, desc[UR36][R12.64+0x4] ;  /* 0x000004240c2b9980 */ /* 0x000ea8000c101900 */
[----:B--2---:R2:W-:Y:S04]  /*1680*/  @!P1 ST.E desc[UR36][R30.64+-0x4], R43 ;  /* 0xfffffc2b1e009985 */ /* 0x0045e8000c101924 */
[----:B------:R-:W3:Y:S04]  /*1690*/  LD.E.U8 R21, desc[UR36][R20.64+0x2] ;  /* 0x0000022414157980 */ /* 0x000ee8000c101100 */
[----:B------:R-:W3:Y:S02]  /*16a0*/  LD.E.U8 R28, desc[UR36][R8.64+-0x1] ;  /* 0xffffff24081c7980 */ /* 0x000ee4000c101100 */
[----:B---3--:R-:W-:-:S13]  /*16b0*/  ISETP.NE.AND P1, PT, R28, R21, PT ;  /* 0x000000151c00720c */ /* 0x008fda0003f25270 */
[----:B------:R-:W3:Y:S04]  /*16c0*/  @P1 LD.E R14, desc[UR36][R14.64+0x8] ;  /* 0x000008240e0e1980 */ /* 0x000ee8000c101900 */
[----:B------:R-:W4:Y:S04]  /*16d0*/  @P1 LD.E R28, desc[UR36][R12.64+0xc] ;  /* 0x00000c240c1c1980 */ /* 0x000f28000c101900 */
[----:B------:R-:W1:Y:S01]  /*16e0*/  @P1 LD.E R32, desc[UR36][R12.64+0x8] ;  /* 0x000008240c201980 */ /* 0x000e62000c101900 */
[----:B---3--:R-:W-:Y:S02]  /*16f0*/  @P1 I2FP.F32.S32 R45, R14 ;  /* 0x0000000e002d1245 */ /* 0x008fe40000201400 */
[----:B----4-:R-:W-:-:S04]  /*1700*/  @P1 I2FP.F32.S32 R28, R28 ;  /* 0x0000001c001c1245 */ /* 0x010fc80000201400 */
[CC--:B------:R-:W-:Y:S02]  /*1710*/  @P1 FSETP.GEU.AND P2, PT, R28.reuse, R45.reuse, PT ;  /* 0x0000002d1c00120b */ /* 0x0c0fe40003f4e000 */
[----:B-1----:R-:W-:Y:S02]  /*1720*/  @P1 I2FP.F32.S32 R29, R32 ;  /* 0x00000020001d1245 */ /* 0x002fe40000201400 */
[----:B------:R-:W-:-:S04]  /*1730*/  @P1 FSEL R28, R28, R45, !P2 ;  /* 0x0000002d1c1c1208 */ /* 0x000fc80005000000 */
[----:B------:R-:W-:-:S04]  /*1740*/  @P1 FSETP.GEU.AND P2, PT, R28, R29, PT ;  /* 0x0000001d1c00120b */ /* 0x000fc80003f4e000 */
[----:B------:R-:W-:-:S05]  /*1750*/  @P1 FSEL R28, R28, R29, !P2 ;  /* 0x0000001d1c1c1208 */ /* 0x000fca0005000000 */
[----:B------:R-:W-:-:S04]  /*1760*/  @P1 FADD R28, R28, 1 ;  /* 0x3f8000001c1c1421 */ /* 0x000fc80000000000 */
[----:B------:R-:W1:Y:S02]  /*1770*/  @P1 F2I.TRUNC.NTZ R15, R28 ;  /* 0x0000001c000f1305 */ /* 0x000e64000020f100 */
[----:B-1----:R1:W-:Y:S04]  /*1780*/  @P1 ST.E desc[UR36][R30.64], R15 ;  /* 0x0000000f1e001985 */ /* 0x0023e8000c101924 */
[----:B------:R-:W3:Y:S01]  /*1790*/  @!P1 LD.E R13, desc[UR36][R12.64+0x8] ;  /* 0x000008240c0d9980 */ /* 0x000ee2000c101900 */
[----:B------:R-:W-:Y:S01]  /*17a0*/  VIADD R40, R40, 0x4 ;  /* 0x0000000428287836 */ /* 0x000fe20000000000 */
[----:B------:R-:W-:Y:S01]  /*17b0*/  IADD3 R32, P2, PT, R30, 0x10, RZ ;  /* 0x000000101e207810 */ /* 0x000fe20007f5e0ff */
[----:B------:R-:W-:Y:S02]  /*17c0*/  VIADD R36, R36, 0x4 ;  /* 0x0000000424247836 */ /* 0x000fe40000000000 */
[----:B------:R-:W-:-:S02]  /*17d0*/  VIADD R37, R37, 0x4 ;  /* 0x0000000425257836 */ /* 0x000fc40000000000 */
[----:B--2---:R-:W-:Y:S02]  /*17e0*/  IMAD.X R43, RZ, RZ, R31, P2 ;  /* 0x000000ffff2b7224 */ /* 0x004fe400010e061f */
[----:B------:R-:W-:Y:S02]  /*17f0*/  VIADD R39, R39, 0x4 ;  /* 0x0000000427277836 */ /* 0x000fe40000000000 */
[----:B------:R-:W-:Y:S02]  /*1800*/  VIADD R34, R34, 0x4 ;  /* 0x0000000422227836 */ /* 0x000fe40000000000 */
[----:B------:R-:W-:Y:S01]  /*1810*/  VIADD R41, R41, 0x4 ;  /* 0x0000000429297836 */ /* 0x000fe20000000000 */
[----:B---3--:R1:W-:Y:S01]  /*1820*/  @!P1 ST.E desc[UR36][R30.64], R13 ;  /* 0x0000000d1e009985 */ /* 0x0083e2000c101924 */
[----:B------:R-:W-:-:S13]  /*1830*/  ISETP.NE.AND P1, PT, R40, RZ, PT ;  /* 0x000000ff2800720c */ /* 0x000fda0003f25270 */
[----:B-1----:R-:W-:Y:S05]  /*1840*/  @P1 BRA `(.L_x_31) ;  /* 0xfffffff8005c1947 */ /* 0x002fea000383ffff */
[----:B------:R-:W-:Y:S05]  /*1850*/  BSYNC.RECONVERGENT B3 ;  /* 0x0000000000037941 */ /* 0x000fea0003800200 */
.L_x_28:
[----:B------:R-:W-:-:S07]  /*1860*/  IMAD.MOV.U32 R32, RZ, RZ, R3 ;  /* 0x000000ffff207224 */ /* 0x000fce00078e0003 */
.L_x_27:
[----:B------:R-:W-:Y:S05]  /*1870*/  BSYNC.RECONVERGENT B2 ;  /* 0x0000000000027941 */ /* 0x000fea0003800200 */
.L_x_26:
[----:B------:R-:W-:-:S13]  /*1880*/  ISETP.NE.AND P1, PT, R6, RZ, PT ;  /* 0x000000ff0600720c */ /* 0x000fda0003f25270 */
[----:B------:R-:W-:Y:S05]  /*1890*/  @!P1 BRA `(.L_x_23) ;  /* 0x0000000400709947 */ /* 0x000fea0003800000 */
[C---:B------:R-:W-:Y:S01]  /*18a0*/  ISETP.NE.AND P1, PT, R32.reuse, RZ, PT ;  /* 0x000000ff2000720c */ /* 0x040fe20003f25270 */
[----:B------:R-:W-:Y:S01]  /*18b0*/  BSSY.RECONVERGENT B2, `(.L_x_32) ;  /* 0x0000029000027945 */ /* 0x000fe20003800200 */
[----:B------:R-:W-:Y:S02]  /*18c0*/  SHF.R.S32.HI R20, RZ, 0x1f, R32 ;  /* 0x0000001fff147819 */ /* 0x000fe40000011420 */
[----:B------:R-:W-:-:S05]  /*18d0*/  IADD3 R12, P2, PT, R32, R16, RZ ;  /* 0x00000010200c7210 */ /* 0x000fca0007f5e0ff */
[----:B------:R-:W-:-:S04]  /*18e0*/  IMAD.X R13, R20, 0x1, R2, P2 ;  /* 0x00000001140d7824 */ /* 0x000fc800010e0602 */
[----:B------:R-:W-:Y:S05]  /*18f0*/  @!P1 BRA `(.L_x_33) ;  /* 0x00000000008c9947 */ /* 0x000fea0003800000 */
[----:B------:R-:W2:Y:S04]  /*1900*/  LD.E.U8 R14, desc[UR36][R8.64+-0x1] ;  /* 0xffffff24080e7980 */ /* 0x000ea8000c101100 */
[----:B------:R-:W2:Y:S02]  /*1910*/  LD.E.U8 R15, desc[UR36][R12.64+-0x1] ;  /* 0xffffff240c0f7980 */ /* 0x000ea4000c101100 */
[----:B--2---:R-:W-:-:S13]  /*1920*/  ISETP.NE.AND P1, PT, R14, R15, PT ;  /* 0x0000000f0e00720c */ /* 0x004fda0003f25270 */
[----:B------:R-:W-:Y:S05]  /*1930*/  @!P1 BRA `(.L_x_34) ;  /* 0x0000000000589947 */ /* 0x000fea0003800000 */
[----:B------:R-:W-:Y:S01]  /*1940*/  IADD3 R15, P1, PT, R27, R32, RZ ;  /* 0x000000201b0f7210 */ /* 0x000fe20007f3e0ff */
[----:B------:R-:W-:-:S03]  /*1950*/  IMAD.IADD R28, R33, 0x1, R32 ;  /* 0x00000001211c7824 */ /* 0x000fc600078e0220 */
[----:B------:R-:W-:Y:S01]  /*1960*/  LEA.HI.X.SX32 R29, R27, R20, 0x1, P1 ;  /* 0x000000141b1d7211 */ /* 0x000fe200008f0eff */
[----:B------:R-:W-:Y:S01]  /*1970*/  IMAD.WIDE R20, R28, 0x4, R4 ;  /* 0x000000041c147825 */ /* 0x000fe200078e0204 */
[----:B------:R-:W-:-:S04]  /*1980*/  LEA R14, P1, R15, R4, 0x2 ;  /* 0x000000040f0e7211 */ /* 0x000fc800078210ff */
[----:B------:R-:W-:Y:S01]  /*1990*/  LEA.HI.X R15, R15, R5, R29, 0x2, P1 ;  /* 0x000000050f0f7211 */ /* 0x000fe200008f141d */
[----:B------:R-:W2:Y:S04]  /*19a0*/  LD.E R31, desc[UR36][R20.64+-0x4] ;  /* 0xfffffc24141f7980 */ /* 0x000ea8000c101900 */
[----:B------:R-:W3:Y:S04]  /*19b0*/  LD.E R29, desc[UR36][R20.64] ;  /* 0x00000024141d7980 */ /* 0x000ee8000c101900 */
[----:B------:R1:W4:Y:S02]  /*19c0*/  LD.E R14, desc[UR36][R14.64+-0x4] ;  /* 0xfffffc240e0e7980 */ /* 0x000324000c101900 */
[----:B-1----:R-:W-:Y:S01]  /*19d0*/  IMAD.IADD R15, R25, 0x1, R28 ;  /* 0x00000001190f7824 */ /* 0x002fe200078e021c */
[----:B---3--:R-:W-:-:S02]  /*19e0*/  I2FP.F32.S32 R29, R29 ;  /* 0x0000001d001d7245 */ /* 0x008fc40000201400 */
[----:B----4-:R-:W-:-:S04]  /*19f0*/  I2FP.F32.S32 R30, R14 ;  /* 0x0000000e001e7245 */ /* 0x010fc80000201400 */
[CC--:B------:R-:W-:Y:S02]  /*1a00*/  FSETP.GEU.AND P1, PT, R29.reuse, R30.reuse, PT ;  /* 0x0000001e1d00720b */ /* 0x0c0fe40003f2e000 */
[----:B--2---:R-:W-:Y:S02]  /*1a10*/  I2FP.F32.S32 R34, R31 ;  /* 0x0000001f00227245 */ /* 0x004fe40000201400 */
[----:B------:R-:W-:-:S04]  /*1a20*/  FSEL R29, R29, R30, !P1 ;  /* 0x0000001e1d1d7208 */ /* 0x000fc80004800000 */
[----:B------:R-:W-:-:S04]  /*1a30*/  FSETP.GEU.AND P1, PT, R29, R34, PT ;  /* 0x000000221d00720b */ /* 0x000fc80003f2e000 */
[----:B------:R-:W-:-:S05]  /*1a40*/  FSEL R29, R29, R34, !P1 ;  /* 0x000000221d1d7208 */ /* 0x000fca0004800000 */
[----:B------:R-:W-:-:S06]  /*1a50*/  FADD R29, R29, 1 ;  /* 0x3f8000001d1d7421 */ /* 0x000fcc0000000000 */
[----:B------:R-:W1:Y:S01]  /*1a60*/  F2I.TRUNC.NTZ R29, R29 ;  /* 0x0000001d001d7305 */ /* 0x000e62000020f100 */
[----:B------:R-:W-:-:S05]  /*1a70*/  IMAD.WIDE.U32 R14, R15, 0x4, R4 ;  /* 0x000000040f0e7825 */ /* 0x000fca00078e0004 */
[----:B-1----:R3:W-:Y:S01]  /*1a80*/  ST.E desc[UR36][R14.64], R29 ;  /* 0x0000001d0e007985 */ /* 0x0027e2000c101924 */
[----:B------:R-:W-:Y:S05]  /*1a90*/  BRA `(.L_x_35) ;  /* 0x0000000000287947 */ /* 0x000fea0003800000 */
.L_x_34:
[----:B------:R-:W-:-:S04]  /*1aa0*/  IADD3 R15, P1, PT, R33, R32, RZ ;  /* 0x00000020210f7210 */ /* 0x000fc80007f3e0ff */
[----:B------:R-:W-:Y:S02]  /*1ab0*/  LEA.HI.X.SX32 R14, R33, R20, 0x1, P1 ;  /* 0x00000014210e7211 */ /* 0x000fe400008f0eff */
[----:B------:R-:W-:-:S04]  /*1ac0*/  LEA R20, P1, R15, R4, 0x2 ;  /* 0x000000040f147211 */ /* 0x000fc800078210ff */
[----:B------:R-:W-:-:S06]  /*1ad0*/  LEA.HI.X R21, R15, R5, R14, 0x2, P1 ;  /* 0x000000050f157211 */ /* 0x000fcc00008f140e */
[----:B------:R-:W2:Y:S01]  /*1ae0*/  LD.E R21, desc[UR36][R20.64+-0x4] ;  /* 0xfffffc2414157980 */ /* 0x000ea2000c101900 */
[----:B------:R-:W-:-:S04]  /*1af0*/  IMAD.IADD R15, R27, 0x1, R32 ;  /* 0x000000011b0f7824 */ /* 0x000fc800078e0220 */
[----:B------:R-:W-:-:S05]  /*1b00*/  IMAD.WIDE.U32 R14, R15, 0x4, R4 ;  /* 0x000000040f0e7825 */ /* 0x000fca00078e0004 */
[----:B--2---:R2:W-:Y:S01]  /*1b10*/  ST.E desc[UR36][R14.64], R21 ;  /* 0x000000150e007985 */ /* 0x0045e2000c101924 */
[----:B------:R-:W-:Y:S05]  /*1b20*/  BRA `(.L_x_35) ;  /* 0x0000000000047947 */ /* 0x000fea0003800000 */
.L_x_33:
[----:B------:R1:W-:Y:S02]  /*1b30*/  ST.E desc[UR36][R10.64], R0 ;  /* 0x000000000a007985 */ /* 0x0003e4000c101924 */
.L_x_35:
[----:B------:R-:W-:Y:S05]  /*1b40*/  BSYNC.RECONVERGENT B2 ;  /* 0x0000000000027941 */ /* 0x000fea0003800200 */
.L_x_32:
[----:B------:R-:W-:-:S13]  /*1b50*/  ISETP.NE.AND P1, PT, R6, 0x1, PT ;  /* 0x000000010600780c */ /* 0x000fda0003f25270 */
[----:B------:R-:W-:Y:S05]  /*1b60*/  @!P1 BRA `(.L_x_23) ;  /* 0x0000000000bc9947 */ /* 0x000fea0003800000 */
[----:B--23--:R-:W2:Y:S04]  /*1b70*/  LD.E.U8 R14, desc[UR36][R8.64+-0x1] ;  /* 0xffffff24080e7980 */ /* 0x00cea8000c101100 */
[----:B------:R-:W2:Y:S01]  /*1b80*/  LD.E.U8 R15, desc[UR36][R12.64] ;  /* 0x000000240c0f7980 */ /* 0x000ea2000c101100 */
[----:B------:R-:W-:-:S04]  /*1b90*/  VIADD R36, R32, 0x1 ;  /* 0x0000000120247836 */ /* 0x000fc80000000000 */
[----:B------:R-:W-:Y:S01]  /*1ba0*/  IMAD.IADD R21, R33, 0x1, R36 ;  /* 0x0000000121157824 */ /* 0x000fe200078e0224 */
[----:B--2---:R-:W-:-:S03]  /*1bb0*/  ISETP.NE.AND P1, PT, R14, R15, PT ;  /* 0x0000000f0e00720c */ /* 0x004fc60003f25270 */
[----:B------:R-:W-:-:S04]  /*1bc0*/  IMAD.WIDE R14, R21, 0x4, R4 ;  /* 0x00000004150e7825 */ /* 0x000fc800078e0204 */
[----:B------:R-:W-:-:S06]  /*1bd0*/  IMAD.WIDE R20, R22, 0x4, R14 ;  /* 0x0000000416147825 */ /* 0x000fcc00078e020e */
[----:B------:R-:W2:Y:S04]  /*1be0*/  @P1 LD.E R28, desc[UR36][R14.64] ;  /* 0x000000240e1c1980 */ /* 0x000ea8000c101900 */
[----:B------:R-:W3:Y:S04]  /*1bf0*/  @P1 LD.E R29, desc[UR36][R20.64] ;  /* 0x00000024141d1980 */ /* 0x000ee8000c101900 */
[----:B------:R-:W4:Y:S01]  /*1c00*/  @P1 LD.E R30, desc[UR36][R14.64+-0x4] ;  /* 0xfffffc240e1e1980 */ /* 0x000f22000c101900 */
[----:B--2---:R-:W-:Y:S02]  /*1c10*/  @P1 I2FP.F32.S32 R28, R28 ;  /* 0x0000001c001c1245 */ /* 0x004fe40000201400 */
[----:B---3--:R-:W-:-:S04]  /*1c20*/  @P1 I2FP.F32.S32 R29, R29 ;  /* 0x0000001d001d1245 */ /* 0x008fc80000201400 */
[CC--:B------:R-:W-:Y:S02]  /*1c30*/  @P1 FSETP.GEU.AND P2, PT, R28.reuse, R29.reuse, PT ;  /* 0x0000001d1c00120b */ /* 0x0c0fe40003f4e000 */
[----:B----4-:R-:W-:Y:S02]  /*1c40*/  @P1 I2FP.F32.S32 R31, R30 ;  /* 0x0000001e001f1245 */ /* 0x010fe40000201400 */
[----:B------:R-:W-:Y:S01]  /*1c50*/  @P1 FSEL R28, R28, R29, !P2 ;  /* 0x0000001d1c1c1208 */ /* 0x000fe20005000000 */
[----:B------:R-:W-:-:S03]  /*1c60*/  IMAD.IADD R29, R27, 0x1, R36 ;  /* 0x000000011b1d7824 */ /* 0x000fc600078e0224 */
[----:B------:R-:W-:-:S04]  /*1c70*/  @P1 FSETP.GEU.AND P2, PT, R28, R31, PT ;  /* 0x0000001f1c00120b */ /* 0x000fc80003f4e000 */
[----:B------:R-:W-:Y:S01]  /*1c80*/  @P1 FSEL R28, R28, R31, !P2 ;  /* 0x0000001f1c1c1208 */ /* 0x000fe20005000000 */
[----:B------:R-:W-:-:S04]  /*1c90*/  @!P1 IMAD.IADD R31, R33, 0x1, R32 ;  /* 0x00000001211f9824 */ /* 0x000fc800078e0220 */
[----:B------:R-:W-:Y:S01]  /*1ca0*/  @P1 FADD R34, R28, 1 ;  /* 0x3f8000001c221421 */ /* 0x000fe20000000000 */
[----:B------:R-:W-:-:S03]  /*1cb0*/  IMAD.WIDE.U32 R28, R29, 0x4, R4 ;  /* 0x000000041d1c7825 */ /* 0x000fc600078e0004 */
[----:B------:R-:W2:Y:S01]  /*1cc0*/  @P1 F2I.TRUNC.NTZ R35, R34 ;  /* 0x0000002200231305 */ /* 0x000ea2000020f100 */
[----:B------:R-:W-:Y:S01]  /*1cd0*/  @!P1 IMAD.WIDE R30, R31, 0x4, R4 ;  /* 0x000000041f1e9825 */ /* 0x000fe200078e0204 */
[----:B--2---:R4:W-:Y:S05]  /*1ce0*/  @P1 ST.E desc[UR36][R28.64], R35 ;  /* 0x000000231c001985 */ /* 0x0049ea000c101924 */
[----:B------:R-:W2:Y:S04]  /*1cf0*/  @!P1 LD.E R31, desc[UR36][R30.64] ;  /* 0x000000241e1f9980 */ /* 0x000ea8000c101900 */
[----:B--2---:R4:W-:Y:S01]  /*1d00*/  @!P1 ST.E desc[UR36][R28.64], R31 ;  /* 0x0000001f1c009985 */ /* 0x0049e2000c101924 */
[----:B------:R-:W-:-:S13]  /*1d10*/  ISETP.NE.AND P1, PT, R6, 0x2, PT ;  /* 0x000000020600780c */ /* 0x000fda0003f25270 */
[----:B----4-:R-:W-:Y:S05]  /*1d20*/  @!P1 BRA `(.L_x_23) ;  /* 0x00000000004c9947 */ /* 0x010fea0003800000 */
[----:B------:R-:W2:Y:S04]  /*1d30*/  LD.E.U8 R8, desc[UR36][R8.64+-0x1] ;  /* 0xffffff2408087980 */ /* 0x000ea8000c101100 */
[----:B------:R-:W2:Y:S02]  /*1d40*/  LD.E.U8 R13, desc[UR36][R12.64+0x1] ;  /* 0x000001240c0d7980 */ /* 0x000ea4000c101100 */
[----:B--2---:R-:W-:-:S13]  /*1d50*/  ISETP.NE.AND P1, PT, R8, R13, PT ;  /* 0x0000000d0800720c */ /* 0x004fda0003f25270 */
[----:B------:R-:W2:Y:S04]  /*1d60*/  @P1 LD.E R20, desc[UR36][R20.64+0x4] ;  /* 0x0000042414141980 */ /* 0x000ea8000c101900 */
[----:B------:R-:W3:Y:S04]  /*1d70*/  @P1 LD.E R27, desc[UR36][R14.64+0x4] ;  /* 0x000004240e1b1980 */ /* 0x000ee8000c101900 */
[----:B------:R-:W4:Y:S01]  /*1d80*/  @P1 LD.E R29, desc[UR36][R14.64] ;  /* 0x000000240e1d1980 */ /* 0x000f22000c101900 */
[----:B01----:R-:W-:Y:S01]  /*1d90*/  IMAD.WIDE.U32 R10, R32, 0x4, R10 ;  /* 0x00000004200a7825 */ /* 0x003fe200078e000a */
[----:B--2---:R-:W-:-:S02]  /*1da0*/  @P1 I2FP.F32.S32 R28, R20 ;  /* 0x00000014001c1245 */ /* 0x004fc40000201400 */
[----:B---3--:R-:W-:-:S04]  /*1db0*/  @P1 I2FP.F32.S32 R27, R27 ;  /* 0x0000001b001b1245 */ /* 0x008fc80000201400 */
[CC--:B------:R-:W-:Y:S02]  /*1dc0*/  @P1 FSETP.GEU.AND P2, PT, R27.reuse, R28.reuse, PT ;  /* 0x0000001c1b00120b */ /* 0x0c0fe40003f4e000 */
[----:B----4-:R-:W-:Y:S02]  /*1dd0*/  @P1 I2FP.F32.S32 R30, R29 ;  /* 0x0000001d001e1245 */ /* 0x010fe40000201400 */
[----:B------:R-:W-:-:S04]  /*1de0*/  @P1 FSEL R27, R27, R28, !P2 ;  /* 0x0000001c1b1b1208 */ /* 0x000fc80005000000 */
[----:B------:R-:W-:-:S04]  /*1df0*/  @P1 FSETP.GEU.AND P2, PT, R27, R30, PT ;  /* 0x0000001e1b00120b */ /* 0x000fc80003f4e000 */
[----:B------:R-:W-:-:S05]  /*1e00*/  @P1 FSEL R27, R27, R30, !P2 ;  /* 0x0000001e1b1b1208 */ /* 0x000fca0005000000 */
[----:B------:R-:W-:-:S06]  /*1e10*/  @P1 FADD R27, R27, 1 ;  /* 0x3f8000001b1b1421 */ /* 0x000fcc0000000000 */
[----:B------:R-:W0:Y:S02]  /*1e20*/  @P1 F2I.TRUNC.NTZ R27, R27 ;  /* 0x0000001b001b1305 */ /* 0x000e24000020f100 */
[----:B0-----:R4:W-:Y:S04]  /*1e30*/  @P1 ST.E desc[UR36][R10.64+0x8], R27 ;  /* 0x0000081b0a001985 */ /* 0x0019e8000c101924 */
[----:B------:R-:W2:Y:S04]  /*1e40*/  @!P1 LD.E R15, desc[UR36][R14.64] ;  /* 0x000000240e0f9980 */ /* 0x000ea8000c101900 */
[----:B--2---:R4:W-:Y:S02]  /*1e50*/  @!P1 ST.E desc[UR36][R10.64+0x8], R15 ;  /* 0x0000080f0a009985 */ /* 0x0049e4000c101924 */
.L_x_23:
[----:B------:R-:W-:Y:S05]  /*1e60*/  BSYNC.RECONVERGENT B0 ;  /* 0x0000000000007941 */ /* 0x000fea0003800200 */
.L_x_17:
[C---:B------:R-:W-:Y:S01]  /*1e70*/  ISETP.NE.AND P1, PT, R0.reuse, R26, PT ;  /* 0x0000001a0000720c */ /* 0x040fe20003f25270 */
[----:B01----:R-:W-:-:S12]  /*1e80*/  VIADD R0, R0, 0x1 ;  /* 0x0000000100007836 */ /* 0x003fd80000000000 */
[----:B------:R-:W-:Y:S05]  /*1e90*/  @P1 BRA `(.L_x_36) ;  /* 0xffffffec00801947 */ /* 0x000fea000383ffff */
[----:B------:R-:W-:Y:S05]  /*1ea0*/  BSYNC.RECONVERGENT B1 ;  /* 0x0000000000017941 */ /* 0x000fea0003800200 */
.L_x_16:
[----:B------:R-:W-:-:S05]  /*1eb0*/  IMAD.WIDE R2, R23, 0x4, R4 ;  /* 0x0000000417027825 */ /* 0x000fca00078e0204 */
[----:B------:R0:W5:Y:S01]  /*1ec0*/  LD.E R17, desc[UR36][R2.64+-0x4] ;  /* 0xfffffc2402117980 */ /* 0x000162000c101900 */
[----:B------:R-:W-:-:S04]  /*1ed0*/  MOV R0, 0x8 ;  /* 0x0000000800007802 */ /* 0x000fc80000000f00 */
[----:B------:R0:W1:Y:S03]  /*1ee0*/  LDC.64 R6, c[0x4][R0] ;  /* 0x0100000000067b82 */ /* 0x0000660000000a00 */
[----:B--2---:R-:W-:-:S07]  /*1ef0*/  LEPC R20, `(.L_x_37) ;  /* 0x000000001014794e */ /* 0x004fce0000000000 */
[----:B01-345:R-:W-:Y:S05]  /*1f00*/  CALL.ABS.NOINC R6 ;  /* 0x0000000006007343 */ /* 0x03bfea0003c00000 */
.L_x_37:
[----:B------:R-:W0:Y:S02]  /*1f10*/  LDC.64 R2, c[0x0][0x390] ;  /* 0x0000e400ff027b82 */ /* 0x000e240000000a00 */
[----:B0-----:R-:W-:-:S05]  /*1f20*/  IMAD.WIDE R2, R19, 0x4, R2 ;  /* 0x0000000413027825 */ /* 0x001fca00078e0202 */
[----:B------:R-:W-:Y:S01]  /*1f30*/  STG.E desc[UR36][R2.64], R17 ;  /* 0x0000001102007986 */ /* 0x000fe2000c101924 */
[----:B------:R-:W-:Y:S05]  /*1f40*/  EXIT ;  /* 0x000000000000794d */ /* 0x000fea0003800000 */
.L_x_38:
[----:B------:R-:W-:-:S00]  /*1f50*/  BRA `(.L_x_38) ;  /* 0xfffffffc00fc7947 */ /* 0x000fc0000383ffff */
[----:B------:R-:W-:-:S00]  /*1f60*/  NOP ;  /* 0x0000000000007918 */ /* 0x000fc00000000000 */
        /* <DEDUP_REMOVED lines=9> */
.L_x_39:


//--------------------- .nv.shared.reserved.0     --------------------------
	.section	.nv.shared.reserved.0,"aw",@nobits
	.weak		__nv_reservedSMEM_offset_0_alias
	.size		__nv_reservedSMEM_offset_0_alias, 0, 64
	.other		__nv_reservedSMEM_offset_0_alias,@"STO_CUDA_RESERVED_SHARED STV_DEFAULT"
__nv_reservedSMEM_offset_0_alias:
	.zero		0
	.zero		64


//--------------------- .nv.constant0._Z18EditDistanceKernelPcS_Pi --------------------------
	.section	.nv.constant0._Z18EditDistanceKernelPcS_Pi,"a",@progbits
	.sectionflags	@""
	.align	4
.nv.constant0._Z18EditDistanceKernelPcS_Pi:
	.zero		920


//--------------------- SYMBOLS --------------------------

	.type		.nv.reservedSmem.offset0,@object
	.size		.nv.reservedSmem.offset0,0x4
	.type		malloc,@function
	.type		free,@function
